// auto-generated by cutlass_sweep.gemm — config: {"arch": "sm_100", "cluster_m": 1, "cluster_n": 1, "dtype": "e4m3", "dtype_b": "e4m3", "layout": "nt", "stages": 3, "tile_k": 32, "tile_m": 64, "tile_n": 128}
#include "cutlass/cutlass.h"
#include "cutlass/gemm/collective/collective_builder.hpp"
#include "cutlass/gemm/device/gemm_universal_adapter.h"
#include "cutlass/gemm/kernel/gemm_universal.hpp"
#include "cutlass/epilogue/collective/collective_builder.hpp"

using ElemA = cutlass::float_e4m3_t;
using ElemB = cutlass::float_e4m3_t;
using ElemCD = cutlass::float_e4m3_t;
using Acc  = float;
using TileShape    = cute::Shape<cute::_64, cute::_128, cute::_32>;
using ClusterShape = cute::Shape<cute::_1, cute::_1, cute::_1>;

using CollectiveEpilogue = typename cutlass::epilogue::collective::CollectiveBuilder<
    cutlass::arch::Sm100, cutlass::arch::OpClassTensorOp,
    TileShape, ClusterShape,
    cutlass::epilogue::collective::EpilogueTileAuto,
    Acc, Acc,
    ElemCD, cutlass::layout::RowMajor, 128 / cutlass::sizeof_bits<ElemCD>::value,
    ElemCD, cutlass::layout::RowMajor, 128 / cutlass::sizeof_bits<ElemCD>::value,
    cutlass::epilogue::collective::EpilogueScheduleAuto
  >::CollectiveOp;

using CollectiveMainloop = typename cutlass::gemm::collective::CollectiveBuilder<
    cutlass::arch::Sm100, cutlass::arch::OpClassTensorOp,
    ElemA, cutlass::layout::RowMajor, 128 / cutlass::sizeof_bits<ElemA>::value,
    ElemB, cutlass::layout::ColumnMajor, 128 / cutlass::sizeof_bits<ElemB>::value,
    Acc,
    TileShape, ClusterShape,
    cutlass::gemm::collective::StageCount<3>,
    cutlass::gemm::collective::KernelScheduleAuto
  >::CollectiveOp;

using GemmKernel = cutlass::gemm::kernel::GemmUniversal<
    cute::Shape<int,int,int,int>,
    CollectiveMainloop,
    CollectiveEpilogue
>;
using Gemm = cutlass::gemm::device::GemmUniversalAdapter<GemmKernel>;

// Force the device kernel symbol into the cubin without needing a host main.
auto* _anchor = &cutlass::device_kernel<GemmKernel>;


// ===== COMPILED SASS (sm_100a) =====

	.target	sm_100a

	.elftype	@"ET_EXEC"


//--------------------- .note.nv.tkinfo           --------------------------
	.section	.note.nv.tkinfo,"",@"SHT_NOTE"
	.sectionflags	@"SHF_NOTE_NV_TKINFO"
	.tkinfo
        /*0018*/ 	.word	0x00000002
        /*0030*/ 	.string	""
        /*0030*/ 	.string	"ptxas"
        /*0030*/ 	.string	"Cuda compilation tools, release 13.0, V13.0.88"
        /*0030*/ 	.string	"Build cuda_13.0.r13.0/compiler.36424714_0"
        /*0030*/ 	.string	"-arch sm_100a -m 64 "



//--------------------- .note.nv.cuinfo           --------------------------
	.section	.note.nv.cuinfo,"",@"SHT_NOTE"
	.sectionflags	@"SHF_NOTE_NV_CUINFO"
        /*0018*/ 	.short	0x0002
        /*001a*/ 	.short	0x0064
        /*001c*/ 	.short	0x0082
	.zero		2


//--------------------- .nv.info                  --------------------------
	.section	.nv.info,"",@"SHT_CUDA_INFO"
	.align	4


	//----- nvinfo : EIATTR_REGCOUNT
	.align		4
        /*0000*/ 	.byte	0x04, 0x2f
        /*0002*/ 	.short	(.L_19 - .L_18)
	.align		4
.L_18:
        /*0004*/ 	.word	index@(_ZN7cutlass13device_kernelINS_4gemm6kernel13GemmUniversalIN4cute5tupleIJiiiiEEENS1_10collective13CollectiveMmaINS1_35MainloopSm100TmaUmmaWarpSpecializedILi3ELi2ELi4ENS5_IJNS4_1CILi1EEESB_SB_EEEEENS5_IJNSA_ILi64EEENSA_ILi128EEENSA_ILi32EEEEEENS_12float_e4m3_tENS5_IJlSB_lEEESI_SJ_NS4_8TiledMMAINS4_8MMA_AtomIJNS4_10MMA_TraitsINS4_19SM100_MMA_F8F6F4_SSEJSI_SI_fSE_SF_NS4_17integral_constantINS4_4UMMA5MajorELSQ_0EEESR_NSO_INSP_7ScaleInELSS_0EEEST_EEEEEENS4_6LayoutISC_NS5_IJNSA_ILi0EEESX_SX_EEEEENS5_IJNS4_10UnderscoreES10_S10_EEEEENS4_13SM90_TMA_LOADENS4_14ComposedLayoutINS4_7SwizzleILi1ELi4ELi3EEENS4_18smem_ptr_flag_bitsILi8EEENSW_INS5_IJNSA_ILi8EEESG_EEENS5_IJSG_SB_EEEEEEEvNS4_8identityES13_S1D_vS1E_EENS_8epilogue10collective18CollectiveEpilogueINS1G_23Sm100TmaWarpSpecializedILi2ELi2ELi32ELb0ELb0EEEJSH_NS5_IJNSW_ISE_SB_EES1L_EEESI_SJ_SI_SJ_NS1G_6fusion15FusionCallbacksIS1K_NS1N_17LinearCombinationISI_fSI_fLNS_15FloatRoundStyleE2EEESH_S1M_JEEENS4_5SM1004TMEM4LOAD26SM100_TMEM_LOAD_16dp32b32xES13_NS14_INS15_ILi2ELi4ELi3EEES18_NSW_INS5_IJS19_SE_EEENS5_IJSE_SB_EEEEEEENS4_39AutoVectorizingCopyWithAssumedAlignmentILi128EEENS4_14SM90_TMA_STOREES21_S23_S23_EEEvvEEEEvNT_6ParamsE)
        /*0008*/ 	.word	0x00000080


	//----- nvinfo : EIATTR_FRAME_SIZE
	.align		4
.L_19:
        /*000c*/ 	.byte	0x04, 0x11
        /*000e*/ 	.short	(.L_21 - .L_20)
	.align		4
.L_20:
        /*0010*/ 	.word	index@($__internal_2_$__cuda_sm10x_tcgen05_guardrail_trap_unallocated_columns_being_dealloced)
        /*0014*/ 	.word	0x00000000


	//----- nvinfo : EIATTR_FRAME_SIZE
	.align		4
.L_21:
        /*0018*/ 	.byte	0x04, 0x11
        /*001a*/ 	.short	(.L_23 - .L_22)
	.align		4
.L_22:
        /*001c*/ 	.word	index@($__internal_1_$__cuda_sm10x_tcgen05_guardrail_trap_phase_invalid_during_alloc)
        /*0020*/ 	.word	0x00000000


	//----- nvinfo : EIATTR_FRAME_SIZE
	.align		4
.L_23:
        /*0024*/ 	.byte	0x04, 0x11
        /*0026*/ 	.short	(.L_25 - .L_24)
	.align		4
.L_24:
        /*0028*/ 	.word	index@($__internal_0_$__cuda_sm10x_tcgen05_guardrail_trap_col_being_dealloced_not_returned_by_alloc)
        /*002c*/ 	.word	0x00000000


	//----- nvinfo : EIATTR_FRAME_SIZE
	.align		4
.L_25:
        /*0030*/ 	.byte	0x04, 0x11
        /*0032*/ 	.short	(.L_27 - .L_26)
	.align		4
.L_26:
        /*0034*/ 	.word	index@(_ZN7cutlass13device_kernelINS_4gemm6kernel13GemmUniversalIN4cute5tupleIJiiiiEEENS1_10collective13CollectiveMmaINS1_35MainloopSm100TmaUmmaWarpSpecializedILi3ELi2ELi4ENS5_IJNS4_1CILi1EEESB_SB_EEEEENS5_IJNSA_ILi64EEENSA_ILi128EEENSA_ILi32EEEEEENS_12float_e4m3_tENS5_IJlSB_lEEESI_SJ_NS4_8TiledMMAINS4_8MMA_AtomIJNS4_10MMA_TraitsINS4_19SM100_MMA_F8F6F4_SSEJSI_SI_fSE_SF_NS4_17integral_constantINS4_4UMMA5MajorELSQ_0EEESR_NSO_INSP_7ScaleInELSS_0EEEST_EEEEEENS4_6LayoutISC_NS5_IJNSA_ILi0EEESX_SX_EEEEENS5_IJNS4_10UnderscoreES10_S10_EEEEENS4_13SM90_TMA_LOADENS4_14ComposedLayoutINS4_7SwizzleILi1ELi4ELi3EEENS4_18smem_ptr_flag_bitsILi8EEENSW_INS5_IJNSA_ILi8EEESG_EEENS5_IJSG_SB_EEEEEEEvNS4_8identityES13_S1D_vS1E_EENS_8epilogue10collective18CollectiveEpilogueINS1G_23Sm100TmaWarpSpecializedILi2ELi2ELi32ELb0ELb0EEEJSH_NS5_IJNSW_ISE_SB_EES1L_EEESI_SJ_SI_SJ_NS1G_6fusion15FusionCallbacksIS1K_NS1N_17LinearCombinationISI_fSI_fLNS_15FloatRoundStyleE2EEESH_S1M_JEEENS4_5SM1004TMEM4LOAD26SM100_TMEM_LOAD_16dp32b32xES13_NS14_INS15_ILi2ELi4ELi3EEES18_NSW_INS5_IJS19_SE_EEENS5_IJSE_SB_EEEEEEENS4_39AutoVectorizingCopyWithAssumedAlignmentILi128EEENS4_14SM90_TMA_STOREES21_S23_S23_EEEvvEEEEvNT_6ParamsE)
        /*0038*/ 	.word	0x00000000


	//----- nvinfo : EIATTR_MIN_STACK_SIZE
	.align		4
.L_27:
        /*003c*/ 	.byte	0x04, 0x12
        /*003e*/ 	.short	(.L_29 - .L_28)
	.align		4
.L_28:
        /*0040*/ 	.word	index@(_ZN7cutlass13device_kernelINS_4gemm6kernel13GemmUniversalIN4cute5tupleIJiiiiEEENS1_10collective13CollectiveMmaINS1_35MainloopSm100TmaUmmaWarpSpecializedILi3ELi2ELi4ENS5_IJNS4_1CILi1EEESB_SB_EEEEENS5_IJNSA_ILi64EEENSA_ILi128EEENSA_ILi32EEEEEENS_12float_e4m3_tENS5_IJlSB_lEEESI_SJ_NS4_8TiledMMAINS4_8MMA_AtomIJNS4_10MMA_TraitsINS4_19SM100_MMA_F8F6F4_SSEJSI_SI_fSE_SF_NS4_17integral_constantINS4_4UMMA5MajorELSQ_0EEESR_NSO_INSP_7ScaleInELSS_0EEEST_EEEEEENS4_6LayoutISC_NS5_IJNSA_ILi0EEESX_SX_EEEEENS5_IJNS4_10UnderscoreES10_S10_EEEEENS4_13SM90_TMA_LOADENS4_14ComposedLayoutINS4_7SwizzleILi1ELi4ELi3EEENS4_18smem_ptr_flag_bitsILi8EEENSW_INS5_IJNSA_ILi8EEESG_EEENS5_IJSG_SB_EEEEEEEvNS4_8identityES13_S1D_vS1E_EENS_8epilogue10collective18CollectiveEpilogueINS1G_23Sm100TmaWarpSpecializedILi2ELi2ELi32ELb0ELb0EEEJSH_NS5_IJNSW_ISE_SB_EES1L_EEESI_SJ_SI_SJ_NS1G_6fusion15FusionCallbacksIS1K_NS1N_17LinearCombinationISI_fSI_fLNS_15FloatRoundStyleE2EEESH_S1M_JEEENS4_5SM1004TMEM4LOAD26SM100_TMEM_LOAD_16dp32b32xES13_NS14_INS15_ILi2ELi4ELi3EEES18_NSW_INS5_IJS19_SE_EEENS5_IJSE_SB_EEEEEEENS4_39AutoVectorizingCopyWithAssumedAlignmentILi128EEENS4_14SM90_TMA_STOREES21_S23_S23_EEEvvEEEEvNT_6ParamsE)
        /*0044*/ 	.word	0x00000000
.L_29:


//--------------------- .nv.compat                --------------------------
	.section	.nv.compat,"",@"SHT_CUDA_COMPAT_INFO"
	.align	4
        /*0000*/ 	.byte	0x02, 0x09, 0x01, 0x00, 0x02, 0x02, 0x02, 0x00, 0x02, 0x05, 0x05, 0x00, 0x03, 0x07, 0x01, 0x01
        /*0010*/ 	.byte	0x02, 0x03, 0x01, 0x00, 0x02, 0x06, 0x01, 0x00, 0x04, 0x0b, 0x08, 0x00, 0x09, 0x00, 0x00, 0x00
        /*0020*/ 	.byte	0x00, 0x00, 0x00, 0x00


//--------------------- .nv.info._ZN7cutlass13device_kernelINS_4gemm6kernel13GemmUniversalIN4cute5tupleIJiiiiEEENS1_10collective13CollectiveMmaINS1_35MainloopSm100TmaUmmaWarpSpecializedILi3ELi2ELi4ENS5_IJNS4_1CILi1EEESB_SB_EEEEENS5_IJNSA_ILi64EEENSA_ILi128EEENSA_ILi32EEEEEENS_12float_e4m3_tENS5_IJlSB_lEEESI_SJ_NS4_8TiledMMAINS4_8MMA_AtomIJNS4_10MMA_TraitsINS4_19SM100_MMA_F8F6F4_SSEJSI_SI_fSE_SF_NS4_17integral_constantINS4_4UMMA5MajorELSQ_0EEESR_NSO_INSP_7ScaleInELSS_0EEEST_EEEEEENS4_6LayoutISC_NS5_IJNSA_ILi0EEESX_SX_EEEEENS5_IJNS4_10UnderscoreES10_S10_EEEEENS4_13SM90_TMA_LOADENS4_14ComposedLayoutINS4_7SwizzleILi1ELi4ELi3EEENS4_18smem_ptr_flag_bitsILi8EEENSW_INS5_IJNSA_ILi8EEESG_EEENS5_IJSG_SB_EEEEEEEvNS4_8identityES13_S1D_vS1E_EENS_8epilogue10collective18CollectiveEpilogueINS1G_23Sm100TmaWarpSpecializedILi2ELi2ELi32ELb0ELb0EEEJSH_NS5_IJNSW_ISE_SB_EES1L_EEESI_SJ_SI_SJ_NS1G_6fusion15FusionCallbacksIS1K_NS1N_17LinearCombinationISI_fSI_fLNS_15FloatRoundStyleE2EEESH_S1M_JEEENS4_5SM1004TMEM4LOAD26SM100_TMEM_LOAD_16dp32b32xES13_NS14_INS15_ILi2ELi4ELi3EEES18_NSW_INS5_IJS19_SE_EEENS5_IJSE_SB_EEEEEEENS4_39AutoVectorizingCopyWithAssumedAlignmentILi128EEENS4_14SM90_TMA_STOREES21_S23_S23_EEEvvEEEEvNT_6ParamsE --------------------------
	.section	.nv.info._ZN7cutlass13device_kernelINS_4gemm6kernel13GemmUniversalIN4cute5tupleIJiiiiEEENS1_10collective13CollectiveMmaINS1_35MainloopSm100TmaUmmaWarpSpecializedILi3ELi2ELi4ENS5_IJNS4_1CILi1EEESB_SB_EEEEENS5_IJNSA_ILi64EEENSA_ILi128EEENSA_ILi32EEEEEENS_12float_e4m3_tENS5_IJlSB_lEEESI_SJ_NS4_8TiledMMAINS4_8MMA_AtomIJNS4_10MMA_TraitsINS4_19SM100_MMA_F8F6F4_SSEJSI_SI_fSE_SF_NS4_17integral_constantINS4_4UMMA5MajorELSQ_0EEESR_NSO_INSP_7ScaleInELSS_0EEEST_EEEEEENS4_6LayoutISC_NS5_IJNSA_ILi0EEESX_SX_EEEEENS5_IJNS4_10UnderscoreES10_S10_EEEEENS4_13SM90_TMA_LOADENS4_14ComposedLayoutINS4_7SwizzleILi1ELi4ELi3EEENS4_18smem_ptr_flag_bitsILi8EEENSW_INS5_IJNSA_ILi8EEESG_EEENS5_IJSG_SB_EEEEEEEvNS4_8identityES13_S1D_vS1E_EENS_8epilogue10collective18CollectiveEpilogueINS1G_23Sm100TmaWarpSpecializedILi2ELi2ELi32ELb0ELb0EEEJSH_NS5_IJNSW_ISE_SB_EES1L_EEESI_SJ_SI_SJ_NS1G_6fusion15FusionCallbacksIS1K_NS1N_17LinearCombinationISI_fSI_fLNS_15FloatRoundStyleE2EEESH_S1M_JEEENS4_5SM1004TMEM4LOAD26SM100_TMEM_LOAD_16dp32b32xES13_NS14_INS15_ILi2ELi4ELi3EEES18_NSW_INS5_IJS19_SE_EEENS5_IJSE_SB_EEEEEEENS4_39AutoVectorizingCopyWithAssumedAlignmentILi128EEENS4_14SM90_TMA_STOREES21_S23_S23_EEEvvEEEEvNT_6ParamsE,"",@"SHT_CUDA_INFO"
	.sectionflags	@""
	.align	4


	//----- nvinfo : EIATTR_CUDA_API_VERSION
	.align		4
        /*0000*/ 	.byte	0x04, 0x37
        /*0002*/ 	.short	(.L_31 - .L_30)
.L_30:
        /*0004*/ 	.word	0x00000082


	//----- nvinfo : EIATTR_KPARAM_INFO
	.align		4
.L_31:
        /*0008*/ 	.byte	0x04, 0x17
        /*000a*/ 	.short	(.L_33 - .L_32)
.L_32:
        /*000c*/ 	.word	0x00000000
        /*0010*/ 	.short	0x0000
        /*0012*/ 	.short	0x0000
        /*0014*/ 	.byte	0x00, 0xf0, 0x01, 0x20


	//----- nvinfo : EIATTR_AT_ENTRY_FRAGMENTS
	.align		4
.L_33:
        /*0018*/ 	.byte	0x04, 0x4f
        /*001a*/ 	.short	(.L_35 - .L_34)


	//   ....[0]....
.L_34:
        /*001c*/ 	.word	0x00000006


	//----- nvinfo : EIATTR_RESERVED_SMEM_USED
	.align		4
.L_35:
        /*0020*/ 	.byte	0x01, 0x41
	.zero		2


	//----- nvinfo : EIATTR_SPARSE_MMA_MASK
	.align		4
        /*0024*/ 	.byte	0x03, 0x50
        /*0026*/ 	.short	0x0000


	//----- nvinfo : EIATTR_TCGEN05_1CTA_USED
	.align		4
        /*0028*/ 	.byte	0x01, 0x51
	.zero		2


	//----- nvinfo : EIATTR_MAXREG_COUNT
	.align		4
        /*002c*/ 	.byte	0x03, 0x1b
        /*002e*/ 	.short	0x00ff


	//----- nvinfo : EIATTR_NUM_BARRIERS
	.align		4
        /*0030*/ 	.byte	0x02, 0x4c
        /*0032*/ 	.byte	0x07
	.zero		1


	//----- nvinfo : EIATTR_EXTERNS
	.align		4
        /*0034*/ 	.byte	0x04, 0x0f
        /*0036*/ 	.short	(.L_37 - .L_36)


	//   ....[0]....
	.align		4
.L_36:
        /*0038*/ 	.word	index@(__assertfail)


	//----- nvinfo : EIATTR_MERCURY_ISA_VERSION
	.align		4
.L_37:
        /*003c*/ 	.byte	0x03, 0x5f
        /*003e*/ 	.short	0x0101


	//----- nvinfo : EIATTR_INT_WARP_WIDE_INSTR_OFFSETS
	.align		4
        /*0040*/ 	.byte	0x04, 0x31
        /*0042*/ 	.short	(.L_39 - .L_38)


	//   ....[0]....
.L_38:
        /*0044*/ 	.word	0x00001d90


	//   ....[1]....
        /*0048*/ 	.word	0x00003660


	//   ....[2]....
        /*004c*/ 	.word	0x00003680


	//   ....[3]....
        /*0050*/ 	.word	0x000036b0


	//   ....[4]....
        /*0054*/ 	.word	0x00003fe0


	//   ....[5]....
        /*0058*/ 	.word	0x00004050


	//   ....[6]....
        /*005c*/ 	.word	0x00004230


	//   ....[7]....
        /*0060*/ 	.word	0x00004390


	//----- nvinfo : EIATTR_COOP_GROUP_MASK_REGIDS
	.align		4
.L_39:
        /*0064*/ 	.byte	0x04, 0x29
        /*0066*/ 	.short	(.L_41 - .L_40)


	//   ....[0]....
.L_40:
        /*0068*/ 	.word	0xffffffff


	//   ....[1]....
        /*006c*/ 	.word	0xffffffff


	//   ....[2]....
        /*0070*/ 	.word	0xffffffff


	//   ....[3]....
        /*0074*/ 	.word	0xffffffff


	//   ....[4]....
        /*0078*/ 	.word	0xffffffff


	//   ....[5]....
        /*007c*/ 	.word	0xffffffff


	//   ....[6]....
        /*0080*/ 	.word	0xffffffff


	//   ....[7]....
        /*0084*/ 	.word	0xffffffff


	//   ....[8]....
        /*0088*/ 	.word	0xffffffff


	//   ....[9]....
        /*008c*/ 	.word	0xffffffff


	//   ....[10]....
        /*0090*/ 	.word	0xffffffff


	//   ....[11]....
        /*0094*/ 	.word	0xffffffff


	//   ....[12]....
        /*0098*/ 	.word	0xffffffff


	//----- nvinfo : EIATTR_COOP_GROUP_INSTR_OFFSETS
	.align		4
.L_41:
        /*009c*/ 	.byte	0x04, 0x28
        /*009e*/ 	.short	(.L_43 - .L_42)


	//   ....[0]....
.L_42:
        /*00a0*/ 	.word	0x00000090


	//   ....[1]....
        /*00a4*/ 	.word	0x000004d0


	//   ....[2]....
        /*00a8*/ 	.word	0x00000620


	//   ....[3]....
        /*00ac*/ 	.word	0x00000780


	//   ....[4]....
        /*00b0*/ 	.word	0x00000880


	//   ....[5]....
        /*00b4*/ 	.word	0x000009f0


	//   ....[6]....
        /*00b8*/ 	.word	0x00000b90


	//   ....[7]....
        /*00bc*/ 	.word	0x00001c70


	//   ....[8]....
        /*00c0*/ 	.word	0x000029c0


	//   ....[9]....
        /*00c4*/ 	.word	0x00002bd0


	//   ....[10]....
        /*00c8*/ 	.word	0x00002c00


	//   ....[11]....
        /*00cc*/ 	.word	0x00003540


	//   ....[12]....
        /*00d0*/ 	.word	0x00003770


	//----- nvinfo : EIATTR_VRC_CTA_INIT_COUNT
	.align		4
.L_43:
        /*00d4*/ 	.byte	0x02, 0x4a
        /*00d6*/ 	.byte	0x80
	.zero		1


	//----- nvinfo : EIATTR_SYSCALL_OFFSETS
	.align		4
        /*00d8*/ 	.byte	0x04, 0x46
        /*00da*/ 	.short	(.L_45 - .L_44)


	//   ....[0]....
.L_44:
        /*00dc*/ 	.word	0x00004dd0


	//   ....[1]....
        /*00e0*/ 	.word	0x00004f10


	//   ....[2]....
        /*00e4*/ 	.word	0x00005710


	//   ....[3]....
        /*00e8*/ 	.word	0x000064a0


	//----- nvinfo : EIATTR_MBARRIER_INSTR_OFFSETS
	.align		4
.L_45:
        /*00ec*/ 	.byte	0x04, 0x39
        /*00ee*/ 	.short	(.L_47 - .L_46)


	//   ....[0]....
.L_46:
        /*00f0*/ 	.word	0x000005b0
        /*00f4*/ 	.word	0x000000ff
        /*00f8*/ 	.word	0x00000000
        /*00fc*/ 	.short	0x0100
        /*00fe*/ 	.byte	0x05
	.zero		1


	//   ....[1]....
        /*0100*/ 	.word	0x000005c0
        /*0104*/ 	.word	0x000000ff
        /*0108*/ 	.word	0x00000018
        /*010c*/ 	.short	0x0100
        /*010e*/ 	.byte	0x05
	.zero		1


	//   ....[2]....
        /*0110*/ 	.word	0x000005d0
        /*0114*/ 	.word	0x000000ff
        /*0118*/ 	.word	0x00000008
        /*011c*/ 	.short	0x0100
        /*011e*/ 	.byte	0x05
	.zero		1


	//   ....[3]....
        /*0120*/ 	.word	0x000005e0
        /*0124*/ 	.word	0x000000ff
        /*0128*/ 	.word	0x00000020
        /*012c*/ 	.short	0x0100
        /*012e*/ 	.byte	0x05
	.zero		1


	//   ....[4]....
        /*0130*/ 	.word	0x000005f0
        /*0134*/ 	.word	0x000000ff
        /*0138*/ 	.word	0x00000010
        /*013c*/ 	.short	0x0100
        /*013e*/ 	.byte	0x05
	.zero		1


	//   ....[5]....
        /*0140*/ 	.word	0x00000600
        /*0144*/ 	.word	0x000000ff
        /*0148*/ 	.word	0x00000028
        /*014c*/ 	.short	0x0100
        /*014e*/ 	.byte	0x05
	.zero		1


	//   ....[6]....
        /*0150*/ 	.word	0x00000730
        /*0154*/ 	.word	0x000000ff
        /*0158*/ 	.word	0x00000030
        /*015c*/ 	.short	0x0100
        /*015e*/ 	.byte	0x07
	.zero		1


	//   ....[7]....
        /*0160*/ 	.word	0x00000740
        /*0164*/ 	.word	0x000000ff
        /*0168*/ 	.word	0x00000040
        /*016c*/ 	.short	0x0100
        /*016e*/ 	.byte	0x07
	.zero		1


	//   ....[8]....
        /*0170*/ 	.word	0x00000750
        /*0174*/ 	.word	0x000000ff
        /*0178*/ 	.word	0x00000038
        /*017c*/ 	.short	0x0100
        /*017e*/ 	.byte	0x07
	.zero		1


	//   ....[9]....
        /*0180*/ 	.word	0x00000760
        /*0184*/ 	.word	0x000000ff
        /*0188*/ 	.word	0x00000048
        /*018c*/ 	.short	0x0100
        /*018e*/ 	.byte	0x07
	.zero		1


	//   ....[10]....
        /*0190*/ 	.word	0x00000850
        /*0194*/ 	.word	0x000000ff
        /*0198*/ 	.word	0x00000050
        /*019c*/ 	.short	0x0100
        /*019e*/ 	.byte	0x05
	.zero		1


	//   ....[11]....
        /*01a0*/ 	.word	0x00000860
        /*01a4*/ 	.word	0x000000ff
        /*01a8*/ 	.word	0x00000058
        /*01ac*/ 	.short	0x0100
        /*01ae*/ 	.byte	0x05
	.zero		1


	//   ....[12]....
        /*01b0*/ 	.word	0x000009a0
        /*01b4*/ 	.word	0x000000ff
        /*01b8*/ 	.word	0x00000060
        /*01bc*/ 	.short	0x0100
        /*01be*/ 	.byte	0x05
	.zero		1


	//   ....[13]....
        /*01c0*/ 	.word	0x000009b0
        /*01c4*/ 	.word	0x000000ff
        /*01c8*/ 	.word	0x00000070
        /*01cc*/ 	.short	0x0100
        /*01ce*/ 	.byte	0x05
	.zero		1


	//   ....[14]....
        /*01d0*/ 	.word	0x000009c0
        /*01d4*/ 	.word	0x000000ff
        /*01d8*/ 	.word	0x00000068
        /*01dc*/ 	.short	0x0100
        /*01de*/ 	.byte	0x05
	.zero		1


	//   ....[15]....
        /*01e0*/ 	.word	0x000009d0
        /*01e4*/ 	.word	0x000000ff
        /*01e8*/ 	.word	0x00000078
        /*01ec*/ 	.short	0x0100
        /*01ee*/ 	.byte	0x05
	.zero		1


	//   ....[16]....
        /*01f0*/ 	.word	0x00000b00
        /*01f4*/ 	.word	0x000000ff
        /*01f8*/ 	.word	0x00000080
        /*01fc*/ 	.short	0x0100
        /*01fe*/ 	.byte	0x07
	.zero		1


	//   ....[17]....
        /*0200*/ 	.word	0x00000b10
        /*0204*/ 	.word	0x000000ff
        /*0208*/ 	.word	0x000000a0
        /*020c*/ 	.short	0x0100
        /*020e*/ 	.byte	0x07
	.zero		1


	//   ....[18]....
        /*0210*/ 	.word	0x00000b20
        /*0214*/ 	.word	0x000000ff
        /*0218*/ 	.word	0x00000088
        /*021c*/ 	.short	0x0100
        /*021e*/ 	.byte	0x07
	.zero		1


	//   ....[19]....
        /*0220*/ 	.word	0x00000b30
        /*0224*/ 	.word	0x000000ff
        /*0228*/ 	.word	0x000000a8
        /*022c*/ 	.short	0x0100
        /*022e*/ 	.byte	0x07
	.zero		1


	//   ....[20]....
        /*0230*/ 	.word	0x00000b40
        /*0234*/ 	.word	0x000000ff
        /*0238*/ 	.word	0x00000090
        /*023c*/ 	.short	0x0100
        /*023e*/ 	.byte	0x07
	.zero		1


	//   ....[21]....
        /*0240*/ 	.word	0x00000b50
        /*0244*/ 	.word	0x000000ff
        /*0248*/ 	.word	0x000000b0
        /*024c*/ 	.short	0x0100
        /*024e*/ 	.byte	0x07
	.zero		1


	//   ....[22]....
        /*0250*/ 	.word	0x00000b60
        /*0254*/ 	.word	0x000000ff
        /*0258*/ 	.word	0x00000098
        /*025c*/ 	.short	0x0100
        /*025e*/ 	.byte	0x07
	.zero		1


	//   ....[23]....
        /*0260*/ 	.word	0x00000b70
        /*0264*/ 	.word	0x000000ff
        /*0268*/ 	.word	0x000000b8
        /*026c*/ 	.short	0x0100
        /*026e*/ 	.byte	0x07
	.zero		1


	//   ....[24]....
        /*0270*/ 	.word	0x00000c60
        /*0274*/ 	.word	0x000000ff
        /*0278*/ 	.word	0x000000c0
        /*027c*/ 	.short	0x0100
        /*027e*/ 	.byte	0x05
	.zero		1


	//   ....[25]....
        /*0280*/ 	.word	0x00000c70
        /*0284*/ 	.word	0x000000ff
        /*0288*/ 	.word	0x000000d0
        /*028c*/ 	.short	0x0100
        /*028e*/ 	.byte	0x05
	.zero		1


	//   ....[26]....
        /*0290*/ 	.word	0x00000c80
        /*0294*/ 	.word	0x000000ff
        /*0298*/ 	.word	0x000000c8
        /*029c*/ 	.short	0x0100
        /*029e*/ 	.byte	0x05
	.zero		1


	//   ....[27]....
        /*02a0*/ 	.word	0x00000c90
        /*02a4*/ 	.word	0x000000ff
        /*02a8*/ 	.word	0x000000d8
        /*02ac*/ 	.short	0x0100
        /*02ae*/ 	.byte	0x05
	.zero		1


	//   ....[28]....
        /*02b0*/ 	.word	0x00001570
        /*02b4*/ 	.word	0x00000003
        /*02b8*/ 	.word	0x000000d0
        /*02bc*/ 	.short	0x010a
        /*02be*/ 	.byte	0xff
	.zero		1


	//   ....[29]....
        /*02c0*/ 	.word	0x000015a0
        /*02c4*/ 	.word	0x00000003
        /*02c8*/ 	.word	0x000000c0
        /*02cc*/ 	.short	0x0101
        /*02ce*/ 	.byte	0xff
	.zero		1


	//   ....[30]....
        /*02d0*/ 	.word	0x00001670
        /*02d4*/ 	.word	0x000000ff
        /*02d8*/ 	.word	0x00000018
        /*02dc*/ 	.short	0x010a
        /*02de*/ 	.byte	0x08
	.zero		1


	//   ....[31]....
        /*02e0*/ 	.word	0x00001710
        /*02e4*/ 	.word	0x000000ff
        /*02e8*/ 	.word	0x00000018
        /*02ec*/ 	.short	0x010a
        /*02ee*/ 	.byte	0x21
	.zero		1


	//   ....[32]....
        /*02f0*/ 	.word	0x00001860
        /*02f4*/ 	.word	0x000000ff
        /*02f8*/ 	.word	0x00000018
        /*02fc*/ 	.short	0x010a
        /*02fe*/ 	.byte	0x08
	.zero		1


	//   ....[33]....
        /*0300*/ 	.word	0x00001970
        /*0304*/ 	.word	0x000000ff
        /*0308*/ 	.word	0x00000058
        /*030c*/ 	.short	0x0101
        /*030e*/ 	.byte	0x04
	.zero		1


	//   ....[34]....
        /*0310*/ 	.word	0x00001990
        /*0314*/ 	.word	0x000000ff
        /*0318*/ 	.word	0x00000018
        /*031c*/ 	.short	0x010a
        /*031e*/ 	.byte	0x08
	.zero		1


	//   ....[35]....
        /*0320*/ 	.word	0x00001a10
        /*0324*/ 	.word	0x000000ff
        /*0328*/ 	.word	0x00000018
        /*032c*/ 	.short	0x010a
        /*032e*/ 	.byte	0x11
	.zero		1


	//   ....[36]....
        /*0330*/ 	.word	0x00001b60
        /*0334*/ 	.word	0x000000ff
        /*0338*/ 	.word	0x00000018
        /*033c*/ 	.short	0x010a
        /*033e*/ 	.byte	0x08
	.zero		1


	//   ....[37]....
        /*0340*/ 	.word	0x00001ca0
        /*0344*/ 	.word	0x00000002
        /*0348*/ 	.word	0x00000060
        /*034c*/ 	.short	0x010a
        /*034e*/ 	.byte	0xff
	.zero		1


	//   ....[38]....
        /*0350*/ 	.word	0x00001d60
        /*0354*/ 	.word	0x00000002
        /*0358*/ 	.word	0x00000000
        /*035c*/ 	.short	0x0101
        /*035e*/ 	.byte	0xff
	.zero		1


	//   ....[39]....
        /*0360*/ 	.word	0x000022c0
        /*0364*/ 	.word	0x000000ff
        /*0368*/ 	.word	0x00000000
        /*036c*/ 	.short	0x010a
        /*036e*/ 	.byte	0x05
	.zero		1


	//   ....[40]....
        /*0370*/ 	.word	0x00002350
        /*0374*/ 	.word	0x000000ff
        /*0378*/ 	.word	0x00000000
        /*037c*/ 	.short	0x010a
        /*037e*/ 	.byte	0x05
	.zero		1


	//   ....[41]....
        /*0380*/ 	.word	0x000023f0
        /*0384*/ 	.word	0x00000000
        /*0388*/ 	.word	0x00000000
        /*038c*/ 	.short	0x010a
        /*038e*/ 	.byte	0xff
	.zero		1


	//   ....[42]....
        /*0390*/ 	.word	0x00002510
        /*0394*/ 	.word	0x00000000
        /*0398*/ 	.word	0x000000c0
        /*039c*/ 	.short	0x010a
        /*039e*/ 	.byte	0xff
	.zero		1


	//   ....[43]....
        /*03a0*/ 	.word	0x00002570
        /*03a4*/ 	.word	0x00000004
        /*03a8*/ 	.word	0x00000000
        /*03ac*/ 	.short	0x0101
        /*03ae*/ 	.byte	0xff
	.zero		1


	//   ....[44]....
        /*03b0*/ 	.word	0x00002590
        /*03b4*/ 	.word	0x000000ff
        /*03b8*/ 	.word	0x00000070
        /*03bc*/ 	.short	0x010a
        /*03be*/ 	.byte	0x05
	.zero		1


	//   ....[45]....
        /*03c0*/ 	.word	0x000026b0
        /*03c4*/ 	.word	0x00000000
        /*03c8*/ 	.word	0x00000060
        /*03cc*/ 	.short	0x010a
        /*03ce*/ 	.byte	0xff
	.zero		1


	//   ....[46]....
        /*03d0*/ 	.word	0x000027c0
        /*03d4*/ 	.word	0x00000000
        /*03d8*/ 	.word	0x00000000
        /*03dc*/ 	.short	0x0101
        /*03de*/ 	.byte	0xff
	.zero		1


	//   ....[47]....
        /*03e0*/ 	.word	0x00002850
        /*03e4*/ 	.word	0x000000ff
        /*03e8*/ 	.word	0x00000070
        /*03ec*/ 	.short	0x0106
        /*03ee*/ 	.byte	0x05
	.zero		1


	//   ....[48]....
        /*03f0*/ 	.word	0x00002870
        /*03f4*/ 	.word	0x000000ff
        /*03f8*/ 	.word	0x00000070
        /*03fc*/ 	.short	0x010a
        /*03fe*/ 	.byte	0x05
	.zero		1


	//   ....[49]....
        /*0400*/ 	.word	0x00002900
        /*0404*/ 	.word	0x000000ff
        /*0408*/ 	.word	0x00000070
        /*040c*/ 	.short	0x0106
        /*040e*/ 	.byte	0x04
	.zero		1


	//   ....[50]....
        /*0410*/ 	.word	0x00002940
        /*0414*/ 	.word	0x00000000
        /*0418*/ 	.word	0x00000070
        /*041c*/ 	.short	0x010a
        /*041e*/ 	.byte	0xff
	.zero		1


	//   ....[51]....
        /*0420*/ 	.word	0x00002e20
        /*0424*/ 	.word	0x00000000
        /*0428*/ 	.word	0x00000060
        /*042c*/ 	.short	0x010a
        /*042e*/ 	.byte	0xff
	.zero		1


	//   ....[52]....
        /*0430*/ 	.word	0x00002f20
        /*0434*/ 	.word	0x00000003
        /*0438*/ 	.word	0x00000000
        /*043c*/ 	.short	0x0101
        /*043e*/ 	.byte	0xff
	.zero		1


	//   ....[53]....
        /*0440*/ 	.word	0x00002f30
        /*0444*/ 	.word	0x000000ff
        /*0448*/ 	.word	0x00000000
        /*044c*/ 	.short	0x010a
        /*044e*/ 	.byte	0x04
	.zero		1


	//   ....[54]....
        /*0450*/ 	.word	0x00002f50
        /*0454*/ 	.word	0x000000ff
        /*0458*/ 	.word	0x000000a0
        /*045c*/ 	.short	0x010a
        /*045e*/ 	.byte	0x09
	.zero		1


	//   ....[55]....
        /*0460*/ 	.word	0x00003090
        /*0464*/ 	.word	0x000000ff
        /*0468*/ 	.word	0x00000000
        /*046c*/ 	.short	0x010a
        /*046e*/ 	.byte	0x07
	.zero		1


	//   ....[56]....
        /*0470*/ 	.word	0x000031c0
        /*0474*/ 	.word	0x000000ff
        /*0478*/ 	.word	0x00000000
        /*047c*/ 	.short	0x010a
        /*047e*/ 	.byte	0x04
	.zero		1


	//   ....[57]....
        /*0480*/ 	.word	0x00003370
        /*0484*/ 	.word	0x000000ff
        /*0488*/ 	.word	0x00000000
        /*048c*/ 	.short	0x010a
        /*048e*/ 	.byte	0x05
	.zero		1


	//   ....[58]....
        /*0490*/ 	.word	0x00003400
        /*0494*/ 	.word	0x000000ff
        /*0498*/ 	.word	0x00000000
        /*049c*/ 	.short	0x010a
        /*049e*/ 	.byte	0x05
	.zero		1


	//   ....[59]....
        /*04a0*/ 	.word	0x00003490
        /*04a4*/ 	.word	0x000000ff
        /*04a8*/ 	.word	0x00000000
        /*04ac*/ 	.short	0x010a
        /*04ae*/ 	.byte	0x05
	.zero		1


	//   ....[60]....
        /*04b0*/ 	.word	0x00003520
        /*04b4*/ 	.word	0x000000ff
        /*04b8*/ 	.word	0x00000000
        /*04bc*/ 	.short	0x010a
        /*04be*/ 	.byte	0x07
	.zero		1


	//   ....[61]....
        /*04c0*/ 	.word	0x00003980
        /*04c4*/ 	.word	0x00000000
        /*04c8*/ 	.word	0x00000060
        /*04cc*/ 	.short	0x010a
        /*04ce*/ 	.byte	0xff
	.zero		1


	//   ....[62]....
        /*04d0*/ 	.word	0x00003a40
        /*04d4*/ 	.word	0x00000000
        /*04d8*/ 	.word	0x00000000
        /*04dc*/ 	.short	0x0101
        /*04de*/ 	.byte	0xff
	.zero		1


	//   ....[63]....
        /*04e0*/ 	.word	0x00003d60
        /*04e4*/ 	.word	0x000000ff
        /*04e8*/ 	.word	0x00000058
        /*04ec*/ 	.short	0x010a
        /*04ee*/ 	.byte	0x07
	.zero		1


	//   ....[64]....
        /*04f0*/ 	.word	0x00003f50
        /*04f4*/ 	.word	0x000000ff
        /*04f8*/ 	.word	0x00000040
        /*04fc*/ 	.short	0x010a
        /*04fe*/ 	.byte	0x07
	.zero		1


	//   ....[65]....
        /*0500*/ 	.word	0x00004120
        /*0504*/ 	.word	0x000000ff
        /*0508*/ 	.word	0x00000030
        /*050c*/ 	.short	0x010b
        /*050e*/ 	.byte	0x07
	.zero		1


	//   ....[66]....
        /*0510*/ 	.word	0x00004190
        /*0514*/ 	.word	0x000000ff
        /*0518*/ 	.word	0x00000000
        /*051c*/ 	.short	0x0101
        /*051e*/ 	.byte	0x08
	.zero		1


	//   ....[67]....
        /*0520*/ 	.word	0x000041c0
        /*0524*/ 	.word	0x000000ff
        /*0528*/ 	.word	0x00000048
        /*052c*/ 	.short	0x010a
        /*052e*/ 	.byte	0x07
	.zero		1


	//   ....[68]....
        /*0530*/ 	.word	0x000043d0
        /*0534*/ 	.word	0x000000ff
        /*0538*/ 	.word	0x00000038
        /*053c*/ 	.short	0x010b
        /*053e*/ 	.byte	0x07
	.zero		1


	//   ....[69]....
        /*0540*/ 	.word	0x000043f0
        /*0544*/ 	.word	0x000000ff
        /*0548*/ 	.word	0x00000000
        /*054c*/ 	.short	0x0101
        /*054e*/ 	.byte	0x0d
	.zero		1


	//   ....[70]....
        /*0550*/ 	.word	0x00004420
        /*0554*/ 	.word	0x000000ff
        /*0558*/ 	.word	0x00000040
        /*055c*/ 	.short	0x010a
        /*055e*/ 	.byte	0x07
	.zero		1


	//   ....[71]....
        /*0560*/ 	.word	0x00004460
        /*0564*/ 	.word	0x00000000
        /*0568*/ 	.word	0x00000048
        /*056c*/ 	.short	0x010a
        /*056e*/ 	.byte	0xff
	.zero		1


	//   ....[72]....
        /*0570*/ 	.word	0x000047a0
        /*0574*/ 	.word	0x00000000
        /*0578*/ 	.word	0x00000060
        /*057c*/ 	.short	0x010a
        /*057e*/ 	.byte	0xff
	.zero		1


	//   ....[73]....
        /*0580*/ 	.word	0x000048b0
        /*0584*/ 	.word	0x00000000
        /*0588*/ 	.word	0x00000000
        /*058c*/ 	.short	0x0101
        /*058e*/ 	.byte	0xff
	.zero		1


	//   ....[74]....
        /*0590*/ 	.word	0x00005300
        /*0594*/ 	.word	0x00000000
        /*0598*/ 	.word	0x00000030
        /*059c*/ 	.short	0x010a
        /*059e*/ 	.byte	0xff
	.zero		1


	//   ....[75]....
        /*05a0*/ 	.word	0x00005370
        /*05a4*/ 	.word	0x00000071
        /*05a8*/ 	.word	0x00000080
        /*05ac*/ 	.short	0x010a
        /*05ae*/ 	.byte	0xff
	.zero		1


	//   ....[76]....
        /*05b0*/ 	.word	0x00005450
        /*05b4*/ 	.word	0x00000000
        /*05b8*/ 	.word	0x00000030
        /*05bc*/ 	.short	0x010a
        /*05be*/ 	.byte	0xff
	.zero		1


	//   ....[77]....
        /*05c0*/ 	.word	0x00005590
        /*05c4*/ 	.word	0x00000000
        /*05c8*/ 	.word	0x00000000
        /*05cc*/ 	.short	0x0101
        /*05ce*/ 	.byte	0xff
	.zero		1


	//   ....[78]....
        /*05d0*/ 	.word	0x000055f0
        /*05d4*/ 	.word	0x00000071
        /*05d8*/ 	.word	0x00000080
        /*05dc*/ 	.short	0x010a
        /*05de*/ 	.byte	0xff
	.zero		1


	//   ....[79]....
        /*05e0*/ 	.word	0x00006140
        /*05e4*/ 	.word	0x00000020
        /*05e8*/ 	.word	0x00000030
        /*05ec*/ 	.short	0x010a
        /*05ee*/ 	.byte	0xff
	.zero		1


	//   ....[80]....
        /*05f0*/ 	.word	0x00006200
        /*05f4*/ 	.word	0x00000020
        /*05f8*/ 	.word	0x00000030
        /*05fc*/ 	.short	0x010a
        /*05fe*/ 	.byte	0xff
	.zero		1


	//   ....[81]....
        /*0600*/ 	.word	0x00006320
        /*0604*/ 	.word	0x00000003
        /*0608*/ 	.word	0x00000000
        /*060c*/ 	.short	0x0101
        /*060e*/ 	.byte	0xff
	.zero		1


	//   ....[82]....
        /*0610*/ 	.word	0x00006760
        /*0614*/ 	.word	0x000000ff
        /*0618*/ 	.word	0x00000000
        /*061c*/ 	.short	0x0101
        /*061e*/ 	.byte	0x05
	.zero		1


	//   ....[83]....
        /*0620*/ 	.word	0x00006fa0
        /*0624*/ 	.word	0x00000003
        /*0628*/ 	.word	0x000000d0
        /*062c*/ 	.short	0x010a
        /*062e*/ 	.byte	0xff
	.zero		1


	//   ....[84]....
        /*0630*/ 	.word	0x00007000
        /*0634*/ 	.word	0x00000002
        /*0638*/ 	.word	0x00000018
        /*063c*/ 	.short	0x010a
        /*063e*/ 	.byte	0xff
	.zero		1


	//   ....[85]....
        /*0640*/ 	.word	0x00007060
        /*0644*/ 	.word	0x00000002
        /*0648*/ 	.word	0x00000018
        /*064c*/ 	.short	0x010a
        /*064e*/ 	.byte	0xff
	.zero		1


	//   ....[86]....
        /*0650*/ 	.word	0x000070b0
        /*0654*/ 	.word	0x00000002
        /*0658*/ 	.word	0x00000060
        /*065c*/ 	.short	0x010a
        /*065e*/ 	.byte	0xff
	.zero		1


	//   ....[87]....
        /*0660*/ 	.word	0x00007110
        /*0664*/ 	.word	0x00000000
        /*0668*/ 	.word	0x00000000
        /*066c*/ 	.short	0x010a
        /*066e*/ 	.byte	0xff
	.zero		1


	//   ....[88]....
        /*0670*/ 	.word	0x00007170
        /*0674*/ 	.word	0x00000000
        /*0678*/ 	.word	0x00000000
        /*067c*/ 	.short	0x010a
        /*067e*/ 	.byte	0xff
	.zero		1


	//   ....[89]....
        /*0680*/ 	.word	0x000071c0
        /*0684*/ 	.word	0x00000000
        /*0688*/ 	.word	0x000000c0
        /*068c*/ 	.short	0x010a
        /*068e*/ 	.byte	0xff
	.zero		1


	//   ....[90]....
        /*0690*/ 	.word	0x00007220
        /*0694*/ 	.word	0x00000000
        /*0698*/ 	.word	0x00000070
        /*069c*/ 	.short	0x010a
        /*069e*/ 	.byte	0xff
	.zero		1


	//   ....[91]....
        /*06a0*/ 	.word	0x00007270
        /*06a4*/ 	.word	0x00000000
        /*06a8*/ 	.word	0x00000060
        /*06ac*/ 	.short	0x010a
        /*06ae*/ 	.byte	0xff
	.zero		1


	//   ....[92]....
        /*06b0*/ 	.word	0x000072d0
        /*06b4*/ 	.word	0x00000000
        /*06b8*/ 	.word	0x00000070
        /*06bc*/ 	.short	0x010a
        /*06be*/ 	.byte	0xff
	.zero		1


	//   ....[93]....
        /*06c0*/ 	.word	0x00007320
        /*06c4*/ 	.word	0x00000000
        /*06c8*/ 	.word	0x00000060
        /*06cc*/ 	.short	0x010a
        /*06ce*/ 	.byte	0xff
	.zero		1


	//   ....[94]....
        /*06d0*/ 	.word	0x00007380
        /*06d4*/ 	.word	0x00000003
        /*06d8*/ 	.word	0x000000a0
        /*06dc*/ 	.short	0x010a
        /*06de*/ 	.byte	0xff
	.zero		1


	//   ....[95]....
        /*06e0*/ 	.word	0x000073e0
        /*06e4*/ 	.word	0x00000000
        /*06e8*/ 	.word	0x00000000
        /*06ec*/ 	.short	0x010a
        /*06ee*/ 	.byte	0xff
	.zero		1


	//   ....[96]....
        /*06f0*/ 	.word	0x00007440
        /*06f4*/ 	.word	0x00000000
        /*06f8*/ 	.word	0x00000000
        /*06fc*/ 	.short	0x010a
        /*06fe*/ 	.byte	0xff
	.zero		1


	//   ....[97]....
        /*0700*/ 	.word	0x000074a0
        /*0704*/ 	.word	0x00000000
        /*0708*/ 	.word	0x00000000
        /*070c*/ 	.short	0x010a
        /*070e*/ 	.byte	0xff
	.zero		1


	//   ....[98]....
        /*0710*/ 	.word	0x00007500
        /*0714*/ 	.word	0x00000000
        /*0718*/ 	.word	0x00000000
        /*071c*/ 	.short	0x010a
        /*071e*/ 	.byte	0xff
	.zero		1


	//   ....[99]....
        /*0720*/ 	.word	0x00007560
        /*0724*/ 	.word	0x00000000
        /*0728*/ 	.word	0x00000000
        /*072c*/ 	.short	0x010a
        /*072e*/ 	.byte	0xff
	.zero		1


	//   ....[100]....
        /*0730*/ 	.word	0x000075b0
        /*0734*/ 	.word	0x00000000
        /*0738*/ 	.word	0x00000060
        /*073c*/ 	.short	0x010a
        /*073e*/ 	.byte	0xff
	.zero		1


	//   ....[101]....
        /*0740*/ 	.word	0x00007610
        /*0744*/ 	.word	0x00000000
        /*0748*/ 	.word	0x00000058
        /*074c*/ 	.short	0x010a
        /*074e*/ 	.byte	0xff
	.zero		1


	//   ....[102]....
        /*0750*/ 	.word	0x00007670
        /*0754*/ 	.word	0x00000003
        /*0758*/ 	.word	0x00000040
        /*075c*/ 	.short	0x010a
        /*075e*/ 	.byte	0xff
	.zero		1


	//   ....[103]....
        /*0760*/ 	.word	0x000076d0
        /*0764*/ 	.word	0x00000003
        /*0768*/ 	.word	0x00000048
        /*076c*/ 	.short	0x010a
        /*076e*/ 	.byte	0xff
	.zero		1


	//   ....[104]....
        /*0770*/ 	.word	0x00007730
        /*0774*/ 	.word	0x00000000
        /*0778*/ 	.word	0x00000040
        /*077c*/ 	.short	0x010a
        /*077e*/ 	.byte	0xff
	.zero		1


	//   ....[105]....
        /*0780*/ 	.word	0x00007780
        /*0784*/ 	.word	0x00000000
        /*0788*/ 	.word	0x00000060
        /*078c*/ 	.short	0x010a
        /*078e*/ 	.byte	0xff
	.zero		1


	//   ....[106]....
        /*0790*/ 	.word	0x000077d0
        /*0794*/ 	.word	0x00000000
        /*0798*/ 	.word	0x00000030
        /*079c*/ 	.short	0x010a
        /*079e*/ 	.byte	0xff
	.zero		1


	//   ....[107]....
        /*07a0*/ 	.word	0x00007820
        /*07a4*/ 	.word	0x00000071
        /*07a8*/ 	.word	0x00000080
        /*07ac*/ 	.short	0x010a
        /*07ae*/ 	.byte	0xff
	.zero		1


	//   ....[108]....
        /*07b0*/ 	.word	0x00007870
        /*07b4*/ 	.word	0x00000020
        /*07b8*/ 	.word	0x00000030
        /*07bc*/ 	.short	0x010a
        /*07be*/ 	.byte	0xff
	.zero		1


	//----- nvinfo : EIATTR_NUM_MBARRIERS
	.align		4
.L_47:
        /*07c0*/ 	.byte	0x03, 0x38
        /*07c2*/ 	.short	0x001c


	//----- nvinfo : EIATTR_EXIT_INSTR_OFFSETS
	.align		4
        /*07c4*/ 	.byte	0x04, 0x1c
        /*07c6*/ 	.short	(.L_49 - .L_48)


	//   ....[0]....
.L_48:
        /*07c8*/ 	.word	0x00002420


	//   ....[1]....
        /*07cc*/ 	.word	0x00002910


	//   ....[2]....
        /*07d0*/ 	.word	0x00002970


	//   ....[3]....
        /*07d4*/ 	.word	0x00003780


	//   ....[4]....
        /*07d8*/ 	.word	0x00004490


	//   ....[5]....
        /*07dc*/ 	.word	0x000044d0


	//   ....[6]....
        /*07e0*/ 	.word	0x00006f90


	//----- nvinfo : EIATTR_MAX_THREADS
	.align		4
.L_49:
        /*07e4*/ 	.byte	0x04, 0x05
        /*07e6*/ 	.short	(.L_51 - .L_50)
.L_50:
        /*07e8*/ 	.word	0x00000100
        /*07ec*/ 	.word	0x00000001
        /*07f0*/ 	.word	0x00000001


	//----- nvinfo : EIATTR_CRS_STACK_SIZE
	.align		4
.L_51:
        /*07f4*/ 	.byte	0x04, 0x1e
        /*07f6*/ 	.short	(.L_53 - .L_52)
.L_52:
        /*07f8*/ 	.word	0x00000000


	//----- nvinfo : EIATTR_CBANK_PARAM_SIZE
	.align		4
.L_53:
        /*07fc*/ 	.byte	0x03, 0x19
        /*07fe*/ 	.short	0x0800


	//----- nvinfo : EIATTR_PARAM_CBANK
	.align		4
        /*0800*/ 	.byte	0x04, 0x0a
        /*0802*/ 	.short	(.L_55 - .L_54)
	.align		4
.L_54:
        /*0804*/ 	.word	index@(.nv.constant0._ZN7cutlass13device_kernelINS_4gemm6kernel13GemmUniversalIN4cute5tupleIJiiiiEEENS1_10collective13CollectiveMmaINS1_35MainloopSm100TmaUmmaWarpSpecializedILi3ELi2ELi4ENS5_IJNS4_1CILi1EEESB_SB_EEEEENS5_IJNSA_ILi64EEENSA_ILi128EEENSA_ILi32EEEEEENS_12float_e4m3_tENS5_IJlSB_lEEESI_SJ_NS4_8TiledMMAINS4_8MMA_AtomIJNS4_10MMA_TraitsINS4_19SM100_MMA_F8F6F4_SSEJSI_SI_fSE_SF_NS4_17integral_constantINS4_4UMMA5MajorELSQ_0EEESR_NSO_INSP_7ScaleInELSS_0EEEST_EEEEEENS4_6LayoutISC_NS5_IJNSA_ILi0EEESX_SX_EEEEENS5_IJNS4_10UnderscoreES10_S10_EEEEENS4_13SM90_TMA_LOADENS4_14ComposedLayoutINS4_7SwizzleILi1ELi4ELi3EEENS4_18smem_ptr_flag_bitsILi8EEENSW_INS5_IJNSA_ILi8EEESG_EEENS5_IJSG_SB_EEEEEEEvNS4_8identityES13_S1D_vS1E_EENS_8epilogue10collective18CollectiveEpilogueINS1G_23Sm100TmaWarpSpecializedILi2ELi2ELi32ELb0ELb0EEEJSH_NS5_IJNSW_ISE_SB_EES1L_EEESI_SJ_SI_SJ_NS1G_6fusion15FusionCallbacksIS1K_NS1N_17LinearCombinationISI_fSI_fLNS_15FloatRoundStyleE2EEESH_S1M_JEEENS4_5SM1004TMEM4LOAD26SM100_TMEM_LOAD_16dp32b32xES13_NS14_INS15_ILi2ELi4ELi3EEES18_NSW_INS5_IJS19_SE_EEENS5_IJSE_SB_EEEEEEENS4_39AutoVectorizingCopyWithAssumedAlignmentILi128EEENS4_14SM90_TMA_STOREES21_S23_S23_EEEvvEEEEvNT_6ParamsE)
        /*0808*/ 	.short	0x0380
        /*080a*/ 	.short	0x0800


	//----- nvinfo : EIATTR_SW_WAR
	.align		4
.L_55:
        /*080c*/ 	.byte	0x04, 0x36
        /*080e*/ 	.short	(.L_57 - .L_56)
.L_56:
        /*0810*/ 	.word	0x00000008
.L_57:


//--------------------- .nv.callgraph             --------------------------
	.section	.nv.callgraph,"",@"SHT_CUDA_CALLGRAPH"
	.align	4
	.sectionentsize	8
	.align		4
        /*0000*/ 	.word	0x00000000
	.align		4
        /*0004*/ 	.word	0xffffffff
	.align		4
        /*0008*/ 	.word	index@(_ZN7cutlass13device_kernelINS_4gemm6kernel13GemmUniversalIN4cute5tupleIJiiiiEEENS1_10collective13CollectiveMmaINS1_35MainloopSm100TmaUmmaWarpSpecializedILi3ELi2ELi4ENS5_IJNS4_1CILi1EEESB_SB_EEEEENS5_IJNSA_ILi64EEENSA_ILi128EEENSA_ILi32EEEEEENS_12float_e4m3_tENS5_IJlSB_lEEESI_SJ_NS4_8TiledMMAINS4_8MMA_AtomIJNS4_10MMA_TraitsINS4_19SM100_MMA_F8F6F4_SSEJSI_SI_fSE_SF_NS4_17integral_constantINS4_4UMMA5MajorELSQ_0EEESR_NSO_INSP_7ScaleInELSS_0EEEST_EEEEEENS4_6LayoutISC_NS5_IJNSA_ILi0EEESX_SX_EEEEENS5_IJNS4_10UnderscoreES10_S10_EEEEENS4_13SM90_TMA_LOADENS4_14ComposedLayoutINS4_7SwizzleILi1ELi4ELi3EEENS4_18smem_ptr_flag_bitsILi8EEENSW_INS5_IJNSA_ILi8EEESG_EEENS5_IJSG_SB_EEEEEEEvNS4_8identityES13_S1D_vS1E_EENS_8epilogue10collective18CollectiveEpilogueINS1G_23Sm100TmaWarpSpecializedILi2ELi2ELi32ELb0ELb0EEEJSH_NS5_IJNSW_ISE_SB_EES1L_EEESI_SJ_SI_SJ_NS1G_6fusion15FusionCallbacksIS1K_NS1N_17LinearCombinationISI_fSI_fLNS_15FloatRoundStyleE2EEESH_S1M_JEEENS4_5SM1004TMEM4LOAD26SM100_TMEM_LOAD_16dp32b32xES13_NS14_INS15_ILi2ELi4ELi3EEES18_NSW_INS5_IJS19_SE_EEENS5_IJSE_SB_EEEEEEENS4_39AutoVectorizingCopyWithAssumedAlignmentILi128EEENS4_14SM90_TMA_STOREES21_S23_S23_EEEvvEEEEvNT_6ParamsE)
	.align		4
        /*000c*/ 	.word	index@(__assertfail)
	.align		4
        /*0010*/ 	.word	0x00000000
	.align		4
        /*0014*/ 	.word	0xfffffffe
	.align		4
        /*0018*/ 	.word	0x00000000
	.align		4
        /*001c*/ 	.word	0xfffffffd
	.align		4
        /*0020*/ 	.word	0x00000000
	.align		4
        /*0024*/ 	.word	0xfffffffc


//--------------------- .nv.constant4             --------------------------
	.section	.nv.constant4,"a",@progbits
	.align	8
	.align		8
.nv.constant4:
        /*0000*/ 	.dword	__assertfail
	.align		8
        /*0008*/ 	.dword	__unnamed_1
	.align		8
        /*0010*/ 	.dword	__unnamed_2
	.align		8
        /*0018*/ 	.dword	_ZN40_INTERNAL_0c2611e0_4_k_cu_5efcc65f_209404cuda3std3__45__cpo5beginE
	.align		8
        /*0020*/ 	.dword	_ZN40_INTERNAL_0c2611e0_4_k_cu_5efcc65f_209404cuda3std3__45__cpo3endE
	.align		8
        /*0028*/ 	.dword	_ZN40_INTERNAL_0c2611e0_4_k_cu_5efcc65f_209404cuda3std3__45__cpo6cbeginE
	.align		8
        /*0030*/ 	.dword	_ZN40_INTERNAL_0c2611e0_4_k_cu_5efcc65f_209404cuda3std3__45__cpo4cendE
	.align		8
        /*0038*/ 	.dword	_ZN40_INTERNAL_0c2611e0_4_k_cu_5efcc65f_209404cuda3std3__442_GLOBAL__N__0c2611e0_4_k_cu_5efcc65f_209406ignoreE
	.align		8
        /*0040*/ 	.dword	_ZN40_INTERNAL_0c2611e0_4_k_cu_5efcc65f_209404cuda3std3__419piecewise_constructE
	.align		8
        /*0048*/ 	.dword	_ZN40_INTERNAL_0c2611e0_4_k_cu_5efcc65f_209404cuda3std3__48in_placeE
	.align		8
        /*0050*/ 	.dword	_ZN40_INTERNAL_0c2611e0_4_k_cu_5efcc65f_209404cuda3std6ranges3__45__cpo4swapE
	.align		8
        /*0058*/ 	.dword	_ZN40_INTERNAL_0c2611e0_4_k_cu_5efcc65f_209404cuda3std6ranges3__45__cpo9iter_moveE
	.align		8
        /*0060*/ 	.dword	_ZN40_INTERNAL_0c2611e0_4_k_cu_5efcc65f_209404cute7productE
	.align		8
        /*0068*/ 	.dword	_ZN40_INTERNAL_0c2611e0_4_k_cu_5efcc65f_209404cute1_E
	.align		8
        /*0070*/ 	.dword	$str$25
	.align		8
        /*0078*/ 	.dword	$str$26
	.align		8
        /*0080*/ 	.dword	$str$27
	.align		8
        /*0088*/ 	.dword	$str$28


//--------------------- .text._ZN7cutlass13device_kernelINS_4gemm6kernel13GemmUniversalIN4cute5tupleIJiiiiEEENS1_10collective13CollectiveMmaINS1_35MainloopSm100TmaUmmaWarpSpecializedILi3ELi2ELi4ENS5_IJNS4_1CILi1EEESB_SB_EEEEENS5_IJNSA_ILi64EEENSA_ILi128EEENSA_ILi32EEEEEENS_12float_e4m3_tENS5_IJlSB_lEEESI_SJ_NS4_8TiledMMAINS4_8MMA_AtomIJNS4_10MMA_TraitsINS4_19SM100_MMA_F8F6F4_SSEJSI_SI_fSE_SF_NS4_17integral_constantINS4_4UMMA5MajorELSQ_0EEESR_NSO_INSP_7ScaleInELSS_0EEEST_EEEEEENS4_6LayoutISC_NS5_IJNSA_ILi0EEESX_SX_EEEEENS5_IJNS4_10UnderscoreES10_S10_EEEEENS4_13SM90_TMA_LOADENS4_14ComposedLayoutINS4_7SwizzleILi1ELi4ELi3EEENS4_18smem_ptr_flag_bitsILi8EEENSW_INS5_IJNSA_ILi8EEESG_EEENS5_IJSG_SB_EEEEEEEvNS4_8identityES13_S1D_vS1E_EENS_8epilogue10collective18CollectiveEpilogueINS1G_23Sm100TmaWarpSpecializedILi2ELi2ELi32ELb0ELb0EEEJSH_NS5_IJNSW_ISE_SB_EES1L_EEESI_SJ_SI_SJ_NS1G_6fusion15FusionCallbacksIS1K_NS1N_17LinearCombinationISI_fSI_fLNS_15FloatRoundStyleE2EEESH_S1M_JEEENS4_5SM1004TMEM4LOAD26SM100_TMEM_LOAD_16dp32b32xES13_NS14_INS15_ILi2ELi4ELi3EEES18_NSW_INS5_IJS19_SE_EEENS5_IJSE_SB_EEEEEEENS4_39AutoVectorizingCopyWithAssumedAlignmentILi128EEENS4_14SM90_TMA_STOREES21_S23_S23_EEEvvEEEEvNT_6ParamsE --------------------------
	.section	.text._ZN7cutlass13device_kernelINS_4gemm6kernel13GemmUniversalIN4cute5tupleIJiiiiEEENS1_10collective13CollectiveMmaINS1_35MainloopSm100TmaUmmaWarpSpecializedILi3ELi2ELi4ENS5_IJNS4_1CILi1EEESB_SB_EEEEENS5_IJNSA_ILi64EEENSA_ILi128EEENSA_ILi32EEEEEENS_12float_e4m3_tENS5_IJlSB_lEEESI_SJ_NS4_8TiledMMAINS4_8MMA_AtomIJNS4_10MMA_TraitsINS4_19SM100_MMA_F8F6F4_SSEJSI_SI_fSE_SF_NS4_17integral_constantINS4_4UMMA5MajorELSQ_0EEESR_NSO_INSP_7ScaleInELSS_0EEEST_EEEEEENS4_6LayoutISC_NS5_IJNSA_ILi0EEESX_SX_EEEEENS5_IJNS4_10UnderscoreES10_S10_EEEEENS4_13SM90_TMA_LOADENS4_14ComposedLayoutINS4_7SwizzleILi1ELi4ELi3EEENS4_18smem_ptr_flag_bitsILi8EEENSW_INS5_IJNSA_ILi8EEESG_EEENS5_IJSG_SB_EEEEEEEvNS4_8identityES13_S1D_vS1E_EENS_8epilogue10collective18CollectiveEpilogueINS1G_23Sm100TmaWarpSpecializedILi2ELi2ELi32ELb0ELb0EEEJSH_NS5_IJNSW_ISE_SB_EES1L_EEESI_SJ_SI_SJ_NS1G_6fusion15FusionCallbacksIS1K_NS1N_17LinearCombinationISI_fSI_fLNS_15FloatRoundStyleE2EEESH_S1M_JEEENS4_5SM1004TMEM4LOAD26SM100_TMEM_LOAD_16dp32b32xES13_NS14_INS15_ILi2ELi4ELi3EEES18_NSW_INS5_IJS19_SE_EEENS5_IJSE_SB_EEEEEEENS4_39AutoVectorizingCopyWithAssumedAlignmentILi128EEENS4_14SM90_TMA_STOREES21_S23_S23_EEEvvEEEEvNT_6ParamsE,"ax",@progbits
	.align	128
.text._ZN7cutlass13device_kernelINS_4gemm6kernel13GemmUniversalIN4cute5tupleIJiiiiEEENS1_10collective13CollectiveMmaINS1_35MainloopSm100TmaUmmaWarpSpecializedILi3ELi2ELi4ENS5_IJNS4_1CILi1EEESB_SB_EEEEENS5_IJNSA_ILi64EEENSA_ILi128EEENSA_ILi32EEEEEENS_12float_e4m3_tENS5_IJlSB_lEEESI_SJ_NS4_8TiledMMAINS4_8MMA_AtomIJNS4_10MMA_TraitsINS4_19SM100_MMA_F8F6F4_SSEJSI_SI_fSE_SF_NS4_17integral_constantINS4_4UMMA5MajorELSQ_0EEESR_NSO_INSP_7ScaleInELSS_0EEEST_EEEEEENS4_6LayoutISC_NS5_IJNSA_ILi0EEESX_SX_EEEEENS5_IJNS4_10UnderscoreES10_S10_EEEEENS4_13SM90_TMA_LOADENS4_14ComposedLayoutINS4_7SwizzleILi1ELi4ELi3EEENS4_18smem_ptr_flag_bitsILi8EEENSW_INS5_IJNSA_ILi8EEESG_EEENS5_IJSG_SB_EEEEEEEvNS4_8identityES13_S1D_vS1E_EENS_8epilogue10collective18CollectiveEpilogueINS1G_23Sm100TmaWarpSpecializedILi2ELi2ELi32ELb0ELb0EEEJSH_NS5_IJNSW_ISE_SB_EES1L_EEESI_SJ_SI_SJ_NS1G_6fusion15FusionCallbacksIS1K_NS1N_17LinearCombinationISI_fSI_fLNS_15FloatRoundStyleE2EEESH_S1M_JEEENS4_5SM1004TMEM4LOAD26SM100_TMEM_LOAD_16dp32b32xES13_NS14_INS15_ILi2ELi4ELi3EEES18_NSW_INS5_IJS19_SE_EEENS5_IJSE_SB_EEEEEEENS4_39AutoVectorizingCopyWithAssumedAlignmentILi128EEENS4_14SM90_TMA_STOREES21_S23_S23_EEEvvEEEEvNT_6ParamsE:
        .type           _ZN7cutlass13device_kernelINS_4gemm6kernel13GemmUniversalIN4cute5tupleIJiiiiEEENS1_10collective13CollectiveMmaINS1_35MainloopSm100TmaUmmaWarpSpecializedILi3ELi2ELi4ENS5_IJNS4_1CILi1EEESB_SB_EEEEENS5_IJNSA_ILi64EEENSA_ILi128EEENSA_ILi32EEEEEENS_12float_e4m3_tENS5_IJlSB_lEEESI_SJ_NS4_8TiledMMAINS4_8MMA_AtomIJNS4_10MMA_TraitsINS4_19SM100_MMA_F8F6F4_SSEJSI_SI_fSE_SF_NS4_17integral_constantINS4_4UMMA5MajorELSQ_0EEESR_NSO_INSP_7ScaleInELSS_0EEEST_EEEEEENS4_6LayoutISC_NS5_IJNSA_ILi0EEESX_SX_EEEEENS5_IJNS4_10UnderscoreES10_S10_EEEEENS4_13SM90_TMA_LOADENS4_14ComposedLayoutINS4_7SwizzleILi1ELi4ELi3EEENS4_18smem_ptr_flag_bitsILi8EEENSW_INS5_IJNSA_ILi8EEESG_EEENS5_IJSG_SB_EEEEEEEvNS4_8identityES13_S1D_vS1E_EENS_8epilogue10collective18CollectiveEpilogueINS1G_23Sm100TmaWarpSpecializedILi2ELi2ELi32ELb0ELb0EEEJSH_NS5_IJNSW_ISE_SB_EES1L_EEESI_SJ_SI_SJ_NS1G_6fusion15FusionCallbacksIS1K_NS1N_17LinearCombinationISI_fSI_fLNS_15FloatRoundStyleE2EEESH_S1M_JEEENS4_5SM1004TMEM4LOAD26SM100_TMEM_LOAD_16dp32b32xES13_NS14_INS15_ILi2ELi4ELi3EEES18_NSW_INS5_IJS19_SE_EEENS5_IJSE_SB_EEEEEEENS4_39AutoVectorizingCopyWithAssumedAlignmentILi128EEENS4_14SM90_TMA_STOREES21_S23_S23_EEEvvEEEEvNT_6ParamsE,@function
        .size           _ZN7cutlass13device_kernelINS_4gemm6kernel13GemmUniversalIN4cute5tupleIJiiiiEEENS1_10collective13CollectiveMmaINS1_35MainloopSm100TmaUmmaWarpSpecializedILi3ELi2ELi4ENS5_IJNS4_1CILi1EEESB_SB_EEEEENS5_IJNSA_ILi64EEENSA_ILi128EEENSA_ILi32EEEEEENS_12float_e4m3_tENS5_IJlSB_lEEESI_SJ_NS4_8TiledMMAINS4_8MMA_AtomIJNS4_10MMA_TraitsINS4_19SM100_MMA_F8F6F4_SSEJSI_SI_fSE_SF_NS4_17integral_constantINS4_4UMMA5MajorELSQ_0EEESR_NSO_INSP_7ScaleInELSS_0EEEST_EEEEEENS4_6LayoutISC_NS5_IJNSA_ILi0EEESX_SX_EEEEENS5_IJNS4_10UnderscoreES10_S10_EEEEENS4_13SM90_TMA_LOADENS4_14ComposedLayoutINS4_7SwizzleILi1ELi4ELi3EEENS4_18smem_ptr_flag_bitsILi8EEENSW_INS5_IJNSA_ILi8EEESG_EEENS5_IJSG_SB_EEEEEEEvNS4_8identityES13_S1D_vS1E_EENS_8epilogue10collective18CollectiveEpilogueINS1G_23Sm100TmaWarpSpecializedILi2ELi2ELi32ELb0ELb0EEEJSH_NS5_IJNSW_ISE_SB_EES1L_EEESI_SJ_SI_SJ_NS1G_6fusion15FusionCallbacksIS1K_NS1N_17LinearCombinationISI_fSI_fLNS_15FloatRoundStyleE2EEESH_S1M_JEEENS4_5SM1004TMEM4LOAD26SM100_TMEM_LOAD_16dp32b32xES13_NS14_INS15_ILi2ELi4ELi3EEES18_NSW_INS5_IJS19_SE_EEENS5_IJSE_SB_EEEEEEENS4_39AutoVectorizingCopyWithAssumedAlignmentILi128EEENS4_14SM90_TMA_STOREES21_S23_S23_EEEvvEEEEvNT_6ParamsE,(.L_x_139 - _ZN7cutlass13device_kernelINS_4gemm6kernel13GemmUniversalIN4cute5tupleIJiiiiEEENS1_10collective13CollectiveMmaINS1_35MainloopSm100TmaUmmaWarpSpecializedILi3ELi2ELi4ENS5_IJNS4_1CILi1EEESB_SB_EEEEENS5_IJNSA_ILi64EEENSA_ILi128EEENSA_ILi32EEEEEENS_12float_e4m3_tENS5_IJlSB_lEEESI_SJ_NS4_8TiledMMAINS4_8MMA_AtomIJNS4_10MMA_TraitsINS4_19SM100_MMA_F8F6F4_SSEJSI_SI_fSE_SF_NS4_17integral_constantINS4_4UMMA5MajorELSQ_0EEESR_NSO_INSP_7ScaleInELSS_0EEEST_EEEEEENS4_6LayoutISC_NS5_IJNSA_ILi0EEESX_SX_EEEEENS5_IJNS4_10UnderscoreES10_S10_EEEEENS4_13SM90_TMA_LOADENS4_14ComposedLayoutINS4_7SwizzleILi1ELi4ELi3EEENS4_18smem_ptr_flag_bitsILi8EEENSW_INS5_IJNSA_ILi8EEESG_EEENS5_IJSG_SB_EEEEEEEvNS4_8identityES13_S1D_vS1E_EENS_8epilogue10collective18CollectiveEpilogueINS1G_23Sm100TmaWarpSpecializedILi2ELi2ELi32ELb0ELb0EEEJSH_NS5_IJNSW_ISE_SB_EES1L_EEESI_SJ_SI_SJ_NS1G_6fusion15FusionCallbacksIS1K_NS1N_17LinearCombinationISI_fSI_fLNS_15FloatRoundStyleE2EEESH_S1M_JEEENS4_5SM1004TMEM4LOAD26SM100_TMEM_LOAD_16dp32b32xES13_NS14_INS15_ILi2ELi4ELi3EEES18_NSW_INS5_IJS19_SE_EEENS5_IJSE_SB_EEEEEEENS4_39AutoVectorizingCopyWithAssumedAlignmentILi128EEENS4_14SM90_TMA_STOREES21_S23_S23_EEEvvEEEEvNT_6ParamsE)
        .other          _ZN7cutlass13device_kernelINS_4gemm6kernel13GemmUniversalIN4cute5tupleIJiiiiEEENS1_10collective13CollectiveMmaINS1_35MainloopSm100TmaUmmaWarpSpecializedILi3ELi2ELi4ENS5_IJNS4_1CILi1EEESB_SB_EEEEENS5_IJNSA_ILi64EEENSA_ILi128EEENSA_ILi32EEEEEENS_12float_e4m3_tENS5_IJlSB_lEEESI_SJ_NS4_8TiledMMAINS4_8MMA_AtomIJNS4_10MMA_TraitsINS4_19SM100_MMA_F8F6F4_SSEJSI_SI_fSE_SF_NS4_17integral_constantINS4_4UMMA5MajorELSQ_0EEESR_NSO_INSP_7ScaleInELSS_0EEEST_EEEEEENS4_6LayoutISC_NS5_IJNSA_ILi0EEESX_SX_EEEEENS5_IJNS4_10UnderscoreES10_S10_EEEEENS4_13SM90_TMA_LOADENS4_14ComposedLayoutINS4_7SwizzleILi1ELi4ELi3EEENS4_18smem_ptr_flag_bitsILi8EEENSW_INS5_IJNSA_ILi8EEESG_EEENS5_IJSG_SB_EEEEEEEvNS4_8identityES13_S1D_vS1E_EENS_8epilogue10collective18CollectiveEpilogueINS1G_23Sm100TmaWarpSpecializedILi2ELi2ELi32ELb0ELb0EEEJSH_NS5_IJNSW_ISE_SB_EES1L_EEESI_SJ_SI_SJ_NS1G_6fusion15FusionCallbacksIS1K_NS1N_17LinearCombinationISI_fSI_fLNS_15FloatRoundStyleE2EEESH_S1M_JEEENS4_5SM1004TMEM4LOAD26SM100_TMEM_LOAD_16dp32b32xES13_NS14_INS15_ILi2ELi4ELi3EEES18_NSW_INS5_IJS19_SE_EEENS5_IJSE_SB_EEEEEEENS4_39AutoVectorizingCopyWithAssumedAlignmentILi128EEENS4_14SM90_TMA_STOREES21_S23_S23_EEEvvEEEEvNT_6ParamsE,@"STO_CUDA_ENTRY STV_DEFAULT"
_ZN7cutlass13device_kernelINS_4gemm6kernel13GemmUniversalIN4cute5tupleIJiiiiEEENS1_10collective13CollectiveMmaINS1_35MainloopSm100TmaUmmaWarpSpecializedILi3ELi2ELi4ENS5_IJNS4_1CILi1EEESB_SB_EEEEENS5_IJNSA_ILi64EEENSA_ILi128EEENSA_ILi32EEEEEENS_12float_e4m3_tENS5_IJlSB_lEEESI_SJ_NS4_8TiledMMAINS4_8MMA_AtomIJNS4_10MMA_TraitsINS4_19SM100_MMA_F8F6F4_SSEJSI_SI_fSE_SF_NS4_17integral_constantINS4_4UMMA5MajorELSQ_0EEESR_NSO_INSP_7ScaleInELSS_0EEEST_EEEEEENS4_6LayoutISC_NS5_IJNSA_ILi0EEESX_SX_EEEEENS5_IJNS4_10UnderscoreES10_S10_EEEEENS4_13SM90_TMA_LOADENS4_14ComposedLayoutINS4_7SwizzleILi1ELi4ELi3EEENS4_18smem_ptr_flag_bitsILi8EEENSW_INS5_IJNSA_ILi8EEESG_EEENS5_IJSG_SB_EEEEEEEvNS4_8identityES13_S1D_vS1E_EENS_8epilogue10collective18CollectiveEpilogueINS1G_23Sm100TmaWarpSpecializedILi2ELi2ELi32ELb0ELb0EEEJSH_NS5_IJNSW_ISE_SB_EES1L_EEESI_SJ_SI_SJ_NS1G_6fusion15FusionCallbacksIS1K_NS1N_17LinearCombinationISI_fSI_fLNS_15FloatRoundStyleE2EEESH_S1M_JEEENS4_5SM1004TMEM4LOAD26SM100_TMEM_LOAD_16dp32b32xES13_NS14_INS15_ILi2ELi4ELi3EEES18_NSW_INS5_IJS19_SE_EEENS5_IJSE_SB_EEEEEEENS4_39AutoVectorizingCopyWithAssumedAlignmentILi128EEENS4_14SM90_TMA_STOREES21_S23_S23_EEEvvEEEEvNT_6ParamsE:
[----:B------:R-:W1:Y:S01]  /*0000*/  LDC R1, c[0x0][0x37c] ;  /* 0x0000df00ff017b82 */ /* 0x000e620000000800 */
[----:B------:R-:W2:Y:S01]  /*0010*/  S2R R108, SR_TID.X ;  /* 0x00000000006c7919 */ /* 0x000ea20000002100 */
[----:B------:R-:W3:Y:S01]  /*0020*/  LDCU.64 UR4, c[0x0][0x890] ;  /* 0x00011200ff0477ac */ /* 0x000ee20008000a00 */
[----:B------:R-:W-:Y:S02]  /*0030*/  PRMT R95, RZ, 0x7610, R95 ;  /* 0x00007610ff5f7816 */ /* 0x000fe4000000005f */
[----:B------:R-:W-:Y:S01]  /*0040*/  ELECT P5, URZ, PT ;  /* 0x0000000000ff782f */ /* 0x000fe200038a0000 */
[----:B------:R-:W4:Y:S01]  /*0050*/  LDCU.64 UR46, c[0x0][0x358] ;  /* 0x00006b00ff2e77ac */ /* 0x000f220008000a00 */
[----:B---3--:R-:W-:-:S04]  /*0060*/  UISETP.NE.U32.AND UP0, UPT, UR4, URZ, UPT ;  /* 0x000000ff0400728c */ /* 0x008fc8000bf05070 */
[----:B------:R-:W-:Y:S01]  /*0070*/  UISETP.NE.AND.EX UP0, UPT, UR5, URZ, UPT, UP0 ;  /* 0x000000ff0500728c */ /* 0x000fe2000bf05300 */
[----:B--2---:R-:W-:-:S05]  /*0080*/  SHF.R.U32.HI R101, RZ, 0x5, R108 ;  /* 0x00000005ff657819 */ /* 0x004fca000001166c */
[----:B------:R-:W2:Y:S02]  /*0090*/  SHFL.IDX PT, R0, R101, RZ, 0x1f ;  /* 0x00001fff65007589 */ /* 0x000ea400000e0000 */
[----:B--2---:R-:W-:Y:S01]  /*00a0*/  R2UR UR8, R0 ;  /* 0x00000000000872ca */ /* 0x004fe200000e0000 */
[----:B-1--4-:R-:W-:-:S14]  /*00b0*/  BRA.U UP0, `(.L_x_0) ;  /* 0x00000001002c7547 */ /* 0x012fdc000b800000 */
[----:B------:R-:W1:Y:S02]  /*00c0*/  LDCU.64 UR6, c[0x0][0x888] ;  /* 0x00011100ff0677ac */ /* 0x000e640008000a00 */
[----:B-1----:R-:W-:-:S04]  /*00d0*/  UISETP.NE.U32.AND UP0, UPT, UR6, URZ, UPT ;  /* 0x000000ff0600728c */ /* 0x002fc8000bf05070 */
[----:B------:R-:W-:-:S09]  /*00e0*/  UISETP.NE.AND.EX UP0, UPT, UR7, URZ, UPT, UP0 ;  /* 0x000000ff0700728c */ /* 0x000fd2000bf05300 */
[----:B------:R-:W-:Y:S05]  /*00f0*/  BRA.U !UP0, `(.L_x_1) ;  /* 0x0000000108107547 */ /* 0x000fea000b800000 */
[----:B------:R-:W1:Y:S02]  /*0100*/  LDC.64 R2, c[0x0][0x888] ;  /* 0x00022200ff027b82 */ /* 0x000e640000000a00 */
[----:B-1----:R1:W5:Y:S01]  /*0110*/  LDG.E R49, desc[UR46][R2.64] ;  /* 0x0000002e02317981 */ /* 0x002362000c1e1900 */
[----:B------:R-:W-:Y:S01]  /*0120*/  HFMA2 R95, -RZ, RZ, 0, 5.9604644775390625e-08 ;  /* 0x00000001ff5f7431 */ /* 0x000fe200000001ff */
[----:B------:R-:W-:Y:S05]  /*0130*/  BRA `(.L_x_0) ;  /* 0x00000000000c7947 */ /* 0x000fea0003800000 */
.L_x_1:
[----:B------:R-:W1:Y:S01]  /*0140*/  LDCU UR6, c[0x0][0x880] ;  /* 0x00011000ff0677ac */ /* 0x000e620008000800 */
[----:B------:R-:W-:Y:S01]  /*0150*/  HFMA2 R95, -RZ, RZ, 0, 5.9604644775390625e-08 ;  /* 0x00000001ff5f7431 */ /* 0x000fe200000001ff */
[----:B-1----:R-:W-:-:S07]  /*0160*/  MOV R49, UR6 ;  /* 0x0000000600317c02 */ /* 0x002fce0008000f00 */
.L_x_0:
[----:B------:R-:W2:Y:S02]  /*0170*/  LDCU.64 UR6, c[0x0][0x8b0] ;  /* 0x00011600ff0677ac */ /* 0x000ea40008000a00 */
[----:B--2---:R-:W-:-:S04]  /*0180*/  UISETP.NE.U32.AND UP0, UPT, UR6, URZ, UPT ;  /* 0x000000ff0600728c */ /* 0x004fc8000bf05070 */
[----:B------:R-:W-:-:S09]  /*0190*/  UISETP.NE.AND.EX UP0, UPT, UR7, URZ, UPT, UP0 ;  /* 0x000000ff0700728c */ /* 0x000fd2000bf05300 */
[----:B------:R-:W-:Y:S05]  /*01a0*/  BRA.U UP0, `(.L_x_2) ;  /* 0x0000000100247547 */ /* 0x000fea000b800000 */
[----:B------:R-:W2:Y:S02]  /*01b0*/  LDCU.64 UR6, c[0x0][0x8a8] ;  /* 0x00011500ff0677ac */ /* 0x000ea40008000a00 */
[----:B--2---:R-:W-:-:S04]  /*01c0*/  UISETP.NE.U32.AND UP0, UPT, UR6, URZ, UPT ;  /* 0x000000ff0600728c */ /* 0x004fc8000bf05070 */
[----:B------:R-:W-:-:S09]  /*01d0*/  UISETP.NE.AND.EX UP0, UPT, UR7, URZ, UPT, UP0 ;  /* 0x000000ff0700728c */ /* 0x000fd2000bf05300 */
[----:B------:R-:W-:Y:S05]  /*01e0*/  BRA.U !UP0, `(.L_x_3) ;  /* 0x00000001080c7547 */ /* 0x000fea000b800000 */
[----:B-1----:R-:W1:Y:S02]  /*01f0*/  LDC.64 R2, c[0x0][0x8a8] ;  /* 0x00022a00ff027b82 */ /* 0x002e640000000a00 */
[----:B-1----:R2:W5:Y:S01]  /*0200*/  LDG.E R47, desc[UR46][R2.64] ;  /* 0x0000002e022f7981 */ /* 0x002562000c1e1900 */
[----:B------:R-:W-:Y:S05]  /*0210*/  BRA `(.L_x_2) ;  /* 0x0000000000087947 */ /* 0x000fea0003800000 */
.L_x_3:
[----:B------:R-:W2:Y:S02]  /*0220*/  LDCU UR6, c[0x0][0x8a0] ;  /* 0x00011400ff0677ac */ /* 0x000ea40008000800 */
[----:B--2---:R-:W-:Y:S02]  /*0230*/  MOV R47, UR6 ;  /* 0x00000006002f7c02 */ /* 0x004fe40008000f00 */
.L_x_2:
[----:B------:R-:W-:Y:S01]  /*0240*/  IMAD.U32 R0, RZ, RZ, UR8 ;  /* 0x00000008ff007e24 */ /* 0x000fe2000f8e00ff */
[----:B------:R-:W-:Y:S04]  /*0250*/  BSSY.RECONVERGENT B0, `(.L_x_4) ;  /* 0x000000c000007945 */ /* 0x000fe80003800200 */
[C---:B------:R-:W-:Y:S02]  /*0260*/  ISETP.NE.OR P1, PT, R0.reuse, 0x1, !P5 ;  /* 0x000000010000780c */ /* 0x040fe40006f25670 */
[----:B------:R-:W-:-:S11]  /*0270*/  ISETP.NE.OR P0, PT, R0, 0x3, !P5 ;  /* 0x000000030000780c */ /* 0x000fd60006f05670 */
[----:B------:R-:W-:Y:S05]  /*0280*/  @P1 BRA `(.L_x_5) ;  /* 0x0000000000201947 */ /* 0x000fea0003800000 */
[----:B------:R-:W3:Y:S02]  /*0290*/  LDCU.64 UR6, c[0x0][0x348] ;  /* 0x00006900ff0677ac */ /* 0x000ee40008000a00 */
[----:B---3--:R-:W-:Y:S02]  /*02a0*/  UIADD3 UR10, UP1, UPT, UR6, 0x80, URZ ;  /* 0x00000080060a7890 */ /* 0x008fe4000ff3e0ff */
[----:B------:R-:W-:Y:S02]  /*02b0*/  UIADD3 UR6, UP0, UPT, UR6, 0x180, URZ ;  /* 0x0000018006067890 */ /* 0x000fe4000ff1e0ff */
[----:B------:R-:W-:Y:S02]  /*02c0*/  UIADD3.X UR11, UPT, UPT, URZ, UR7, URZ, UP1, !UPT ;  /* 0x00000007ff0b7290 */ /* 0x000fe40008ffe4ff */
[----:B------:R-:W-:-:S07]  /*02d0*/  UIADD3.X UR7, UPT, UPT, URZ, UR7, URZ, UP0, !UPT ;  /* 0x00000007ff077290 */ /* 0x000fce00087fe4ff */
[----:B------:R3:W-:Y:S02]  /*02e0*/  UTMACCTL.PF [UR10] ;  /* 0x000000000a0079b9 */ /* 0x0007e40008040000 */
[----:B------:R3:W-:Y:S02]  /*02f0*/  UTMACCTL.PF [UR6] ;  /* 0x00000000060079b9 */ /* 0x0007e40008040000 */
[----:B---3--:R-:W-:Y:S01]  /*0300*/  NOP ;  /* 0x0000000000007918 */ /* 0x008fe20000000000 */
.L_x_5:
[----:B------:R-:W-:Y:S05]  /*0310*/  BSYNC.RECONVERGENT B0 ;  /* 0x0000000000007941 */ /* 0x000fea0003800200 */
.L_x_4:
[----:B------:R-:W-:Y:S04]  /*0320*/  BSSY.RECONVERGENT B0, `(.L_x_6) ;  /* 0x000000a000007945 */ /* 0x000fe80003800200 */
        /* <DEDUP_REMOVED lines=9> */
.L_x_7:
[----:B------:R-:W-:Y:S05]  /*03c0*/  BSYNC.RECONVERGENT B0 ;  /* 0x0000000000007941 */ /* 0x000fea0003800200 */
.L_x_6:
[----:B------:R-:W3:Y:S01]  /*03d0*/  LDCU.64 UR6, c[0x0][0x888] ;  /* 0x00011100ff0677ac */ /* 0x000ee20008000a00 */
[----:B------:R-:W-:Y:S02]  /*03e0*/  UISETP.EQ.U32.AND UP1, UPT, UR4, URZ, UPT ;  /* 0x000000ff0400728c */ /* 0x000fe4000bf22070 */
[----:B------:R-:W-:Y:S02]  /*03f0*/  UPLOP3.LUT UP2, UPT, UPT, UPT, UPT, 0x80, 0x8 ;  /* 0x000000000008789c */ /* 0x000fe40003f4f070 */
[----:B---3--:R-:W-:-:S04]  /*0400*/  UISETP.NE.U32.AND UP0, UPT, UR6, URZ, UPT ;  /* 0x000000ff0600728c */ /* 0x008fc8000bf05070 */
[----:B------:R-:W-:-:S04]  /*0410*/  UISETP.NE.AND.EX UP0, UPT, UR7, URZ, UPT, UP0 ;  /* 0x000000ff0700728c */ /* 0x000fc8000bf05300 */
[----:B------:R-:W-:-:S04]  /*0420*/  UISETP.EQ.OR.EX UP3, UPT, UR5, URZ, !UP0, UP1 ;  /* 0x000000ff0500728c */ /* 0x000fc8000c762710 */
[----:B------:R-:W-:-:S05]  /*0430*/  UP2UR UR50, UPR, URZ, 0x8 ;  /* 0x00000008ff327883 */ /* 0x000fca0008000000 */
[----:B------:R-:W-:Y:S07]  /*0440*/  BRA.U !UP3, `(.L_x_8) ;  /* 0x000000010b207547 */ /* 0x000fee000b800000 */
[----:B------:R-:W-:Y:S01]  /*0450*/  UISETP.NE.U32.AND UP2, UPT, UR4, URZ, UPT ;  /* 0x000000ff0400728c */ /* 0x000fe2000bf45070 */
[----:B-----5:R-:W-:Y:S01]  /*0460*/  FSETP.NEU.AND P0, PT, R49, RZ, PT ;  /* 0x000000ff3100720b */ /* 0x020fe20003f0d000 */
[----:B------:R-:W-:Y:S02]  /*0470*/  USEL UR4, URZ, 0xffffffff, UP0 ;  /* 0xffffffffff047887 */ /* 0x000fe40008000000 */
[----:B------:R-:W-:-:S10]  /*0480*/  UISETP.NE.AND.EX UP2, UPT, UR5, URZ, UPT, UP2 ;  /* 0x000000ff0500728c */ /* 0x000fd4000bf45320 */
[----:B------:R-:W-:Y:S01]  /*0490*/  VOTEU.ANY UP1, P0 ;  /* 0x0000000000ff7886 */ /* 0x000fe20000020100 */
[----:B------:R-:W-:-:S04]  /*04a0*/  @!UP2 USEL UR4, URZ, 0xffffffff, UP1 ;  /* 0xffffffffff04a887 */ /* 0x000fc80008800000 */
[----:B------:R-:W-:-:S04]  /*04b0*/  ULOP3.LUT UR4, UR4, 0x1, URZ, 0xc0, !UPT ;  /* 0x0000000104047892 */ /* 0x000fc8000f8ec0ff */
[----:B------:R-:W-:-:S11]  /*04c0*/  UISETP.NE.U32.AND UP2, UPT, UR4, 0x1, UPT ;  /* 0x000000010400788c */ /* 0x000fd6000bf45070 */
.L_x_8:
[----:B-12---:R-:W1:Y:S01]  /*04d0*/  SHFL.IDX PT, R2, R101, RZ, 0x1f ;  /* 0x00001fff65027589 */ /* 0x006e6200000e0000 */
[----:B------:R-:W-:-:S04]  /*04e0*/  UISETP.NE.AND UP1, UPT, UR8, 0x2, UPT ;  /* 0x000000020800788c */ /* 0x000fc8000bf25270 */
[----:B------:R-:W-:Y:S01]  /*04f0*/  USEL UR6, URZ, 0x1, UP1 ;  /* 0x00000001ff067887 */ /* 0x000fe20008800000 */
[----:B-1----:R-:W-:-:S13]  /*0500*/  ISETP.NE.AND P0, PT, R2, RZ, PT ;  /* 0x000000ff0200720c */ /* 0x002fda0003f05270 */
[----:B------:R-:W-:Y:S05]  /*0510*/  @P0 BRA `(.L_x_9) ;  /* 0x0000000000400947 */ /* 0x000fea0003800000 */
[----:B------:R-:W1:Y:S01]  /*0520*/  S2UR UR5, SR_CgaCtaId ;  /* 0x00000000000579c3 */ /* 0x000e620000008800 */
[----:B------:R-:W-:Y:S01]  /*0530*/  UMOV UR7, 0x400 ;  /* 0x0000040000077882 */ /* 0x000fe20000000000 */
[----:B------:R-:W-:Y:S01]  /*0540*/  UMOV UR4, 0x1 ;  /* 0x0000000100047882 */ /* 0x000fe20000000000 */
[----:B------:R-:W-:Y:S01]  /*0550*/  ELECT P0, URZ, PT ;  /* 0x0000000000ff782f */ /* 0x000fe20003800000 */
[----:B------:R-:W-:-:S04]  /*0560*/  UIADD3 UR10, UPT, UPT, -UR4, 0x100000, URZ ;  /* 0x00100000040a7890 */ /* 0x000fc8000fffe1ff */
[----:B------:R-:W-:Y:S02]  /*0570*/  USHF.L.U32 UR11, UR10, 0xb, URZ ;  /* 0x0000000b0a0b7899 */ /* 0x000fe400080006ff */
[----:B------:R-:W-:Y:S02]  /*0580*/  USHF.L.U32 UR10, UR10, 0x1, URZ ;  /* 0x000000010a0a7899 */ /* 0x000fe400080006ff */
[----:B-1----:R-:W-:Y:S01]  /*0590*/  ULEA UR5, UR5, UR7, 0x18 ;  /* 0x0000000705057291 */ /* 0x002fe2000f8ec0ff */
[----:B------:R-:W1:Y:S11]  /*05a0*/  FENCE.VIEW.ASYNC.S ;  /* 0x00000000000073c6 */ /* 0x000e760000000000 */
[----:B-1----:R1:W2:Y:S01]  /*05b0*/  SYNCS.EXCH.64 URZ, [UR5], UR10 ;  /* 0x0000000a05ff75b2 */ /* 0x0022a20008000100 */
[----:B------:R1:W3:Y:S01]  /*05c0*/  SYNCS.EXCH.64 URZ, [UR5+0x18], UR10 ;  /* 0x0000180a05ff75b2 */ /* 0x0002e20008000100 */
[----:B------:R1:W4:Y:S01]  /*05d0*/  SYNCS.EXCH.64 URZ, [UR5+0x8], UR10 ;  /* 0x0000080a05ff75b2 */ /* 0x0003220008000100 */
[----:B------:R1:W1:Y:S01]  /*05e0*/  SYNCS.EXCH.64 URZ, [UR5+0x20], UR10 ;  /* 0x0000200a05ff75b2 */ /* 0x0002620008000100 */
[----:B------:R1:W1:Y:S01]  /*05f0*/  SYNCS.EXCH.64 URZ, [UR5+0x10], UR10 ;  /* 0x0000100a05ff75b2 */ /* 0x0002620008000100 */
[----:B------:R1:W1:Y:S01]  /*0600*/  SYNCS.EXCH.64 URZ, [UR5+0x28], UR10 ;  /* 0x0000280a05ff75b2 */ /* 0x0002620008000100 */
[----:B------:R-:W-:Y:S01]  /*0610*/  NOP ;  /* 0x0000000000007918 */ /* 0x000fe20000000000 */
.L_x_9:
[----:B------:R-:W2:Y:S01]  /*0620*/  SHFL.IDX PT, R2, R101, RZ, 0x1f ;  /* 0x00001fff65027589 */ /* 0x000ea200000e0000 */
[----:B------:R-:W-:Y:S01]  /*0630*/  NOP ;  /* 0x0000000000007918 */ /* 0x000fe20000000000 */
[----:B--2---:R-:W-:-:S13]  /*0640*/  ISETP.NE.AND P0, PT, R2, 0x1, PT ;  /* 0x000000010200780c */ /* 0x004fda0003f05270 */
[----:B------:R-:W-:Y:S05]  /*0650*/  @P0 BRA `(.L_x_10) ;  /* 0x0000000000480947 */ /* 0x000fea0003800000 */
[----:B------:R-:W2:Y:S01]  /*0660*/  S2UR UR7, SR_CgaCtaId ;  /* 0x00000000000779c3 */ /* 0x000ea20000008800 */
[----:B------:R-:W-:Y:S01]  /*0670*/  UMOV UR9, 0x400 ;  /* 0x0000040000097882 */ /* 0x000fe20000000000 */
[----:B-1----:R-:W-:Y:S01]  /*0680*/  UMOV UR5, 0x20 ;  /* 0x0000002000057882 */ /* 0x002fe20000000000 */
[----:B------:R-:W-:Y:S01]  /*0690*/  UMOV UR4, 0x80 ;  /* 0x0000008000047882 */ /* 0x000fe20000000000 */
[----:B------:R-:W-:-:S04]  /*06a0*/  UIADD3 UR10, UPT, UPT, -UR5, 0x100000, URZ ;  /* 0x00100000050a7890 */ /* 0x000fc8000fffe1ff */
[----:B------:R-:W-:Y:S02]  /*06b0*/  USHF.L.U32 UR11, UR10, 0xb, URZ ;  /* 0x0000000b0a0b7899 */ /* 0x000fe400080006ff */
[----:B------:R-:W-:Y:S02]  /*06c0*/  USHF.L.U32 UR10, UR10, 0x1, URZ ;  /* 0x000000010a0a7899 */ /* 0x000fe400080006ff */
[----:B------:R-:W-:-:S04]  /*06d0*/  UIADD3 UR4, UPT, UPT, -UR4, 0x100000, URZ ;  /* 0x0010000004047890 */ /* 0x000fc8000fffe1ff */
[----:B------:R-:W-:Y:S02]  /*06e0*/  USHF.L.U32 UR5, UR4, 0xb, URZ ;  /* 0x0000000b04057899 */ /* 0x000fe400080006ff */
[----:B------:R-:W-:Y:S01]  /*06f0*/  USHF.L.U32 UR4, UR4, 0x1, URZ ;  /* 0x0000000104047899 */ /* 0x000fe200080006ff */
[----:B------:R-:W-:Y:S01]  /*0700*/  ELECT P0, URZ, PT ;  /* 0x0000000000ff782f */ /* 0x000fe20003800000 */
[----:B--2---:R-:W-:Y:S01]  /*0710*/  ULEA UR7, UR7, UR9, 0x18 ;  /* 0x0000000907077291 */ /* 0x004fe2000f8ec0ff */
[----:B------:R-:W1:Y:S11]  /*0720*/  FENCE.VIEW.ASYNC.S ;  /* 0x00000000000073c6 */ /* 0x000e760000000000 */
[----:B-1----:R2:W1:Y:S01]  /*0730*/  SYNCS.EXCH.64 URZ, [UR7+0x30], UR10 ;  /* 0x0000300a07ff75b2 */ /* 0x0024620008000100 */
[----:B------:R2:W1:Y:S01]  /*0740*/  SYNCS.EXCH.64 URZ, [UR7+0x40], UR4 ;  /* 0x0000400407ff75b2 */ /* 0x0004620008000100 */
[----:B------:R2:W1:Y:S01]  /*0750*/  SYNCS.EXCH.64 URZ, [UR7+0x38], UR10 ;  /* 0x0000380a07ff75b2 */ /* 0x0004620008000100 */
[----:B------:R2:W1:Y:S02]  /*0760*/  SYNCS.EXCH.64 URZ, [UR7+0x48], UR4 ;  /* 0x0000480407ff75b2 */ /* 0x0004640008000100 */
[----:B--2---:R-:W-:Y:S01]  /*0770*/  NOP ;  /* 0x0000000000007918 */ /* 0x004fe20000000000 */
.L_x_10:
[----:B------:R-:W2:Y:S01]  /*0780*/  SHFL.IDX PT, R2, R101, RZ, 0x1f ;  /* 0x00001fff65027589 */ /* 0x000ea200000e0000 */
[----:B------:R-:W-:Y:S01]  /*0790*/  NOP ;  /* 0x0000000000007918 */ /* 0x000fe20000000000 */
[----:B--2---:R-:W-:-:S13]  /*07a0*/  ISETP.NE.AND P0, PT, R2, 0x3, PT ;  /* 0x000000030200780c */ /* 0x004fda0003f05270 */
[----:B------:R-:W-:Y:S05]  /*07b0*/  @P0 BRA `(.L_x_11) ;  /* 0x0000000000300947 */ /* 0x000fea0003800000 */
[----:B-1----:R-:W1:Y:S01]  /*07c0*/  S2UR UR5, SR_CgaCtaId ;  /* 0x00000000000579c3 */ /* 0x002e620000008800 */
        /* <DEDUP_REMOVED lines=8> */
[----:B-1----:R2:W1:Y:S01]  /*0850*/  SYNCS.EXCH.64 URZ, [UR5+0x50], UR10 ;  /* 0x0000500a05ff75b2 */ /* 0x0024620008000100 */
[----:B------:R2:W1:Y:S02]  /*0860*/  SYNCS.EXCH.64 URZ, [UR5+0x58], UR10 ;  /* 0x0000580a05ff75b2 */ /* 0x0004640008000100 */
[----:B--2---:R-:W-:Y:S01]  /*0870*/  NOP ;  /* 0x0000000000007918 */ /* 0x004fe20000000000 */
.L_x_11:
[----:B------:R-:W2:Y:S01]  /*0880*/  SHFL.IDX PT, R2, R101, RZ, 0x1f ;  /* 0x00001fff65027589 */ /* 0x000ea200000e0000 */
[----:B------:R-:W-:Y:S01]  /*0890*/  NOP ;  /* 0x0000000000007918 */ /* 0x000fe20000000000 */
[----:B--2---:R-:W-:-:S13]  /*08a0*/  ISETP.NE.AND P0, PT, R2, 0x4, PT ;  /* 0x000000040200780c */ /* 0x004fda0003f05270 */
[----:B------:R-:W-:Y:S05]  /*08b0*/  @P0 BRA `(.L_x_12) ;  /* 0x00000000004c0947 */ /* 0x000fea0003800000 */
[----:B-1----:R-:W1:Y:S01]  /*08c0*/  S2UR UR5, SR_CgaCtaId ;  /* 0x00000000000579c3 */ /* 0x002e620000008800 */
[----:B------:R-:W-:Y:S01]  /*08d0*/  UMOV UR9, 0x100 ;  /* 0x0000010000097882 */ /* 0x000fe20000000000 */
[----:B------:R-:W-:Y:S01]  /*08e0*/  UMOV UR7, 0x400 ;  /* 0x0000040000077882 */ /* 0x000fe20000000000 */
[----:B------:R-:W-:Y:S01]  /*08f0*/  USEL UR9, UR9, 0xe0, UP2 ;  /* 0x000000e009097887 */ /* 0x000fe20009000000 */
[----:B------:R-:W-:Y:S01]  /*0900*/  UMOV UR4, 0x1 ;  /* 0x0000000100047882 */ /* 0x000fe20000000000 */
[----:B------:R-:W-:Y:S01]  /*0910*/  ELECT P0, URZ, PT ;  /* 0x0000000000ff782f */ /* 0x000fe20003800000 */
[----:B------:R-:W-:-:S04]  /*0920*/  UIADD3 UR10, UPT, UPT, -UR4, 0x100000, URZ ;  /* 0x00100000040a7890 */ /* 0x000fc8000fffe1ff */
[----:B------:R-:W-:Y:S02]  /*0930*/  USHF.L.U32 UR11, UR10, 0xb, URZ ;  /* 0x0000000b0a0b7899 */ /* 0x000fe400080006ff */
[----:B------:R-:W-:Y:S02]  /*0940*/  USHF.L.U32 UR10, UR10, 0x1, URZ ;  /* 0x000000010a0a7899 */ /* 0x000fe400080006ff */
[----:B------:R-:W-:-:S04]  /*0950*/  UIADD3 UR12, UPT, UPT, -UR9, 0x100000, URZ ;  /* 0x00100000090c7890 */ /* 0x000fc8000fffe1ff */
[----:B------:R-:W-:Y:S02]  /*0960*/  USHF.L.U32 UR13, UR12, 0xb, URZ ;  /* 0x0000000b0c0d7899 */ /* 0x000fe400080006ff */
[----:B------:R-:W-:Y:S02]  /*0970*/  USHF.L.U32 UR12, UR12, 0x1, URZ ;  /* 0x000000010c0c7899 */ /* 0x000fe400080006ff */
[----:B-1----:R-:W-:Y:S01]  /*0980*/  ULEA UR5, UR5, UR7, 0x18 ;  /* 0x0000000705057291 */ /* 0x002fe2000f8ec0ff */
[----:B------:R-:W1:Y:S11]  /*0990*/  FENCE.VIEW.ASYNC.S ;  /* 0x00000000000073c6 */ /* 0x000e760000000000 */
[----:B-1----:R2:W1:Y:S01]  /*09a0*/  SYNCS.EXCH.64 URZ, [UR5+0x60], UR10 ;  /* 0x0000600a05ff75b2 */ /* 0x0024620008000100 */
[----:B------:R2:W1:Y:S01]  /*09b0*/  SYNCS.EXCH.64 URZ, [UR5+0x70], UR12 ;  /* 0x0000700c05ff75b2 */ /* 0x0004620008000100 */
[----:B------:R2:W1:Y:S01]  /*09c0*/  SYNCS.EXCH.64 URZ, [UR5+0x68], UR10 ;  /* 0x0000680a05ff75b2 */ /* 0x0004620008000100 */
[----:B------:R2:W1:Y:S02]  /*09d0*/  SYNCS.EXCH.64 URZ, [UR5+0x78], UR12 ;  /* 0x0000780c05ff75b2 */ /* 0x0004640008000100 */
[----:B--2---:R-:W-:Y:S01]  /*09e0*/  NOP ;  /* 0x0000000000007918 */ /* 0x004fe20000000000 */
.L_x_12:
        /* <DEDUP_REMOVED lines=20> */
[----:B------:R2:W1:Y:S01]  /*0b30*/  SYNCS.EXCH.64 URZ, [UR7+0xa8], UR4 ;  /* 0x0000a80407ff75b2 */ /* 0x0004620008000100 */
[----:B------:R2:W1:Y:S01]  /*0b40*/  SYNCS.EXCH.64 URZ, [UR7+0x90], UR10 ;  /* 0x0000900a07ff75b2 */ /* 0x0004620008000100 */
[----:B------:R2:W1:Y:S01]  /*0b50*/  SYNCS.EXCH.64 URZ, [UR7+0xb0], UR4 ;  /* 0x0000b00407ff75b2 */ /* 0x0004620008000100 */
[----:B------:R2:W1:Y:S01]  /*0b60*/  SYNCS.EXCH.64 URZ, [UR7+0x98], UR10 ;  /* 0x0000980a07ff75b2 */ /* 0x0004620008000100 */
[----:B------:R2:W1:Y:S02]  /*0b70*/  SYNCS.EXCH.64 URZ, [UR7+0xb8], UR4 ;  /* 0x0000b80407ff75b2 */ /* 0x0004640008000100 */
[----:B--2---:R-:W-:Y:S01]  /*0b80*/  NOP ;  /* 0x0000000000007918 */ /* 0x004fe20000000000 */
.L_x_13:
        /* <DEDUP_REMOVED lines=18> */
.L_x_14:
[----:B-1----:R-:W1:Y:S01]  /*0cb0*/  S2UR UR5, SR_CTAID.X ;  /* 0x00000000000579c3 */ /* 0x002e620000002500 */
[----:B------:R-:W-:-:S05]  /*0cc0*/  CS2R.32 R96, SR_CgaSize ;  /* 0x0000000000607805 */ /* 0x000fca0000008a00 */
[----:B------:R-:W-:-:S05]  /*0cd0*/  IMAD R96, R96, -0xa0, RZ ;  /* 0xffffff6060607824 */ /* 0x000fca00078e02ff */
[----:B------:R-:W-:-:S14]  /*0ce0*/  R2UR UR9, R96 ;  /* 0x00000000600972ca */ /* 0x000fdc00000e0000 */
[----:B------:R-:W2:Y:S01]  /*0cf0*/  LDCU UR9, c[0x0][UR9+0x2b0] ;  /* 0x00005600090977ac */ /* 0x000ea20008000800 */
[----:B------:R-:W-:Y:S01]  /*0d00*/  NOP ;  /* 0x0000000000007918 */ /* 0x000fe20000000000 */
[----:B------:R-:W-:-:S05]  /*0d10*/  CS2R.32 R96, SR_CgaSize ;  /* 0x0000000000607805 */ /* 0x000fca0000008a00 */
[----:B------:R-:W-:-:S05]  /*0d20*/  IMAD R96, R96, -0xa0, RZ ;  /* 0xffffff6060607824 */ /* 0x000fca00078e02ff */
[----:B------:R-:W-:-:S14]  /*0d30*/  R2UR UR7, R96 ;  /* 0x00000000600772ca */ /* 0x000fdc00000e0000 */
[----:B------:R-:W3:Y:S01]  /*0d40*/  LDCU UR7, c[0x0][UR7+0x2b4] ;  /* 0x00005680070777ac */ /* 0x000ee20008000800 */
[----:B------:R-:W4:Y:S08]  /*0d50*/  S2UR UR4, SR_CTAID.Y ;  /* 0x00000000000479c3 */ /* 0x000f300000002600 */
[----:B------:R-:W3:Y:S01]  /*0d60*/  LDC R9, c[0x0][0xb24] ;  /* 0x0002c900ff097b82 */ /* 0x000ee20000000800 */
[----:B-1----:R-:W-:-:S02]  /*0d70*/  I2FP.F32.U32 R4, UR5 ;  /* 0x0000000500047c45 */ /* 0x002fc40008201000 */
[----:B------:R-:W-:-:S05]  /*0d80*/  CS2R.32 R5, SR_CgaSize ;  /* 0x0000000000057805 */ /* 0x000fca0000008a00 */
[----:B------:R-:W-:-:S06]  /*0d90*/  IMAD R5, R5, -0xa0, RZ ;  /* 0xffffff6005057824 */ /* 0x000fcc00078e02ff */
[----:B------:R-:W1:Y:S01]  /*0da0*/  LDC R5, c[0x0][R5+0x2a0] ;  /* 0x0000a80005057b82 */ /* 0x000e620000000800 */
[----:B------:R-:W-:Y:S01]  /*0db0*/  MOV R21, UR5 ;  /* 0x0000000500157c02 */ /* 0x000fe20008000f00 */
[----:B--2---:R-:W-:Y:S01]  /*0dc0*/  FMUL R4, R4, UR9 ;  /* 0x0000000904047c20 */ /* 0x004fe20008400000 */
[----:B----4-:R-:W-:Y:S02]  /*0dd0*/  I2FP.F32.U32 R2, UR4 ;  /* 0x0000000400027c45 */ /* 0x010fe40008201000 */
[----:B------:R-:W-:-:S05]  /*0de0*/  CS2R.32 R3, SR_CgaSize ;  /* 0x0000000000037805 */ /* 0x000fca0000008a00 */
[----:B------:R-:W-:-:S06]  /*0df0*/  IMAD R3, R3, -0xa0, RZ ;  /* 0xffffff6003037824 */ /* 0x000fcc00078e02ff */
[----:B------:R-:W2:Y:S01]  /*0e00*/  LDC R3, c[0x0][R3+0x2a4] ;  /* 0x0000a90003037b82 */ /* 0x000ea20000000800 */
[----:B------:R-:W4:Y:S01]  /*0e10*/  F2I.U32.TRUNC.NTZ R96, R4 ;  /* 0x0000000400607305 */ /* 0x000f22000020f000 */
[----:B------:R-:W-:Y:S01]  /*0e20*/  MOV R20, UR4 ;  /* 0x0000000400147c02 */ /* 0x000fe20008000f00 */
[----:B---3--:R-:W-:-:S05]  /*0e30*/  FMUL R2, R2, UR7 ;  /* 0x0000000702027c20 */ /* 0x008fca0008400000 */
[----:B------:R-:W-:Y:S01]  /*0e40*/  BAR.SYNC.DEFER_BLOCKING 0x0 ;  /* 0x0000000000007b1d */ /* 0x000fe20000010000 */
[----:B------:R-:W-:-:S05]  /*0e50*/  ISETP.GE.AND P0, PT, R9, 0x1, PT ;  /* 0x000000010900780c */ /* 0x000fca0003f06270 */
[----:B------:R-:W3:Y:S02]  /*0e60*/  F2I.U32.TRUNC.NTZ R94, R2 ;  /* 0x00000002005e7305 */ /* 0x000ee4000020f000 */
[----:B------:R-:W2:Y:S01]  /*0e70*/  S2UR UR36, SR_CTAID.Z ;  /* 0x00000000002479c3 */ /* 0x000ea20000002700 */
[----:B----4-:R-:W-:-:S05]  /*0e80*/  IADD3 R96, PT, PT, -R96, RZ, RZ ;  /* 0x000000ff60607210 */ /* 0x010fca0007ffe1ff */
[----:B-1----:R-:W-:Y:S01]  /*0e90*/  IMAD R96, R5, R96, UR5 ;  /* 0x0000000505607e24 */ /* 0x002fe2000f8e0260 */
[----:B---3--:R-:W-:-:S05]  /*0ea0*/  IADD3 R94, PT, PT, -R94, RZ, RZ ;  /* 0x000000ff5e5e7210 */ /* 0x008fca0007ffe1ff */
[----:B--2---:R-:W-:Y:S01]  /*0eb0*/  IMAD R94, R3, R94, UR4 ;  /* 0x00000004035e7e24 */ /* 0x004fe2000f8e025e */
[----:B------:R-:W-:Y:S06]  /*0ec0*/  @!P0 BRA `(.L_x_15) ;  /* 0x0000000000b88947 */ /* 0x000fec0003800000 */
[----:B------:R-:W1:Y:S01]  /*0ed0*/  LDC.64 R4, c[0x0][0xb18] ;  /* 0x0002c600ff047b82 */ /* 0x000e620000000a00 */
[----:B------:R-:W-:-:S07]  /*0ee0*/  ISETP.NE.AND P0, PT, R9, 0x1, PT ;  /* 0x000000010900780c */ /* 0x000fce0003f05270 */
[----:B------:R-:W2:Y:S08]  /*0ef0*/  LDC R10, c[0x0][0xb0c] ;  /* 0x0002c300ff0a7b82 */ /* 0x000eb00000000800 */
[----:B------:R-:W3:Y:S08]  /*0f00*/  LDC R11, c[0x0][0x370] ;  /* 0x0000dc00ff0b7b82 */ /* 0x000ef00000000800 */
[----:B------:R-:W4:Y:S01]  /*0f10*/  LDC R12, c[0x0][0x374] ;  /* 0x0000dd00ff0c7b82 */ /* 0x000f220000000800 */
[----:B-1----:R-:W-:-:S07]  /*0f20*/  ISETP.NE.AND P1, PT, R4, 0x1, PT ;  /* 0x000000010400780c */ /* 0x002fce0003f25270 */
[----:B------:R-:W3:Y:S01]  /*0f30*/  LDC.64 R6, c[0x0][0xb10] ;  /* 0x0002c400ff067b82 */ /* 0x000ee20000000a00 */
[----:B--2---:R-:W-:-:S07]  /*0f40*/  ISETP.NE.AND P2, PT, R10, 0x1, PT ;  /* 0x000000010a00780c */ /* 0x004fce0003f45270 */
[----:B------:R-:W1:Y:S08]  /*0f50*/  LDC R8, c[0x0][0xb20] ;  /* 0x0002c800ff087b82 */ /* 0x000e700000000800 */
[----:B------:R-:W2:Y:S01]  /*0f60*/  LDC.64 R2, c[0x0][0xb28] ;  /* 0x0002ca00ff027b82 */ /* 0x000ea20000000a00 */
[----:B----4-:R-:W-:-:S04]  /*0f70*/  IMAD.HI.U32 R13, R12, R5, RZ ;  /* 0x000000050c0d7227 */ /* 0x010fc800078e00ff */
[----:B------:R-:W-:-:S04]  /*0f80*/  IMAD.HI.U32 R5, R20, R5, RZ ;  /* 0x0000000514057227 */ /* 0x000fc800078e00ff */
[----:B---3--:R-:W-:-:S04]  /*0f90*/  IMAD.HI.U32 R14, R11, R6, RZ ;  /* 0x000000060b0e7227 */ /* 0x008fc800078e00ff */
[C---:B------:R-:W-:Y:S01]  /*0fa0*/  IMAD.HI.U32 R16, R21.reuse, R6, RZ ;  /* 0x0000000615107227 */ /* 0x040fe200078e00ff */
[-C--:B------:R-:W-:Y:S02]  /*0fb0*/  @P2 SHF.R.U32.HI R11, RZ, R7.reuse, R14 ;  /* 0x00000007ff0b2219 */ /* 0x080fe4000001160e */
[-C--:B-1----:R-:W-:Y:S02]  /*0fc0*/  @P1 SHF.R.U32.HI R12, RZ, R8.reuse, R13 ;  /* 0x00000008ff0c1219 */ /* 0x082fe4000001160d */
[----:B------:R-:W-:Y:S02]  /*0fd0*/  SHF.R.U32.HI R5, RZ, R8, R5 ;  /* 0x00000008ff057219 */ /* 0x000fe40000011605 */
[----:B------:R-:W-:Y:S02]  /*0fe0*/  SHF.R.U32.HI R16, RZ, R7, R16 ;  /* 0x00000007ff107219 */ /* 0x000fe40000011610 */
[----:B------:R-:W-:Y:S01]  /*0ff0*/  SEL R5, R20, R5, !P1 ;  /* 0x0000000514057207 */ /* 0x000fe20004800000 */
[----:B--2---:R-:W-:Y:S01]  /*1000*/  IMAD.HI.U32 R14, R12, R2, RZ ;  /* 0x000000020c0e7227 */ /* 0x004fe200078e00ff */
[----:B------:R-:W-:-:S02]  /*1010*/  SEL R7, R21, R16, !P2 ;  /* 0x0000001015077207 */ /* 0x000fc40005000000 */
[----:B------:R-:W-:Y:S01]  /*1020*/  IADD3 R13, PT, PT, -R5, RZ, RZ ;  /* 0x000000ff050d7210 */ /* 0x000fe20007ffe1ff */
[----:B------:R-:W-:Y:S01]  /*1030*/  IMAD.HI.U32 R6, R11, R2, RZ ;  /* 0x000000020b067227 */ /* 0x000fe200078e00ff */
[----:B------:R-:W-:-:S03]  /*1040*/  @P0 SHF.R.U32.HI R12, RZ, R3, R14 ;  /* 0x00000003ff0c0219 */ /* 0x000fc6000001160e */
[----:B------:R-:W-:Y:S01]  /*1050*/  IMAD R13, R4, R13, R20 ;  /* 0x0000000d040d7224 */ /* 0x000fe200078e0214 */
[----:B------:R-:W-:Y:S01]  /*1060*/  @P0 SHF.R.U32.HI R11, RZ, R3, R6 ;  /* 0x00000003ff0b0219 */ /* 0x000fe20000011606 */
[----:B------:R-:W-:-:S04]  /*1070*/  IMAD R12, R12, R9, RZ ;  /* 0x000000090c0c7224 */ /* 0x000fc800078e02ff */
[----:B------:R-:W-:Y:S01]  /*1080*/  IMAD R6, R11, R9, RZ ;  /* 0x000000090b067224 */ /* 0x000fe200078e02ff */
[----:B------:R-:W-:-:S04]  /*1090*/  ISETP.GE.AND P1, PT, R5, R12, PT ;  /* 0x0000000c0500720c */ /* 0x000fc80003f26270 */
[----:B------:R-:W-:Y:S01]  /*10a0*/  ISETP.GE.OR P1, PT, R7, R6, P1 ;  /* 0x000000060700720c */ /* 0x000fe20000f26670 */
[----:B------:R-:W-:-:S05]  /*10b0*/  IMAD.HI.U32 R6, R5, R2, RZ ;  /* 0x0000000205067227 */ /* 0x000fca00078e00ff */
[----:B------:R-:W-:-:S04]  /*10c0*/  SHF.R.U32.HI R6, RZ, R3, R6 ;  /* 0x00000003ff067219 */ /* 0x000fc80000011606 */
[----:B------:R-:W-:-:S03]  /*10d0*/  SEL R6, R5, R6, !P0 ;  /* 0x0000000605067207 */ /* 0x000fc60004000000 */
[----:B------:R-:W-:Y:S01]  /*10e0*/  @!P1 IMAD.HI.U32 R8, R7, R2, RZ ;  /* 0x0000000207089227 */ /* 0x000fe200078e00ff */
[----:B------:R-:W-:-:S04]  /*10f0*/  IADD3 R2, PT, PT, -R6, RZ, RZ ;  /* 0x000000ff06027210 */ /* 0x000fc80007ffe1ff */
[----:B------:R-:W-:Y:S01]  /*1100*/  @!P1 SHF.R.U32.HI R8, RZ, R3, R8 ;  /* 0x00000003ff089219 */ /* 0x000fe20000011608 */
[----:B------:R-:W-:-:S03]  /*1110*/  IMAD R2, R9, R2, R5 ;  /* 0x0000000209027224 */ /* 0x000fc600078e0205 */
[----:B------:R-:W-:-:S05]  /*1120*/  @!P1 SEL R3, R7, R8, !P0 ;  /* 0x0000000807039207 */ /* 0x000fca0004000000 */
[--C-:B------:R-:W-:Y:S02]  /*1130*/  @!P1 IMAD.IADD R6, R6, 0x1, -R3.reuse ;  /* 0x0000000106069824 */ /* 0x100fe400078e0a03 */
[----:B------:R-:W-:Y:S01]  /*1140*/  @!P1 IMAD R3, R2, R11, R3 ;  /* 0x0000000b02039224 */ /* 0x000fe200078e0203 */
[----:B------:R-:W-:Y:S01]  /*1150*/  IADD3 R2, PT, PT, -R7, RZ, RZ ;  /* 0x000000ff07027210 */ /* 0x000fe20007ffe1ff */
[----:B------:R-:W-:Y:S02]  /*1160*/  @!P1 IMAD R5, R6, R9, R7 ;  /* 0x0000000906059224 */ /* 0x000fe400078e0207 */
[----:B------:R-:W-:Y:S02]  /*1170*/  @!P1 IMAD.MOV.U32 R7, RZ, RZ, R3 ;  /* 0x000000ffff079224 */ /* 0x000fe400078e0003 */
[----:B------:R-:W-:Y:S02]  /*1180*/  IMAD R2, R10, R2, R21 ;  /* 0x000000020a027224 */ /* 0x000fe400078e0215 */
[----:B------:R-:W-:-:S02]  /*1190*/  IMAD R20, R5, R4, R13 ;  /* 0x0000000405147224 */ /* 0x000fc400078e020d */
[----:B------:R-:W-:Y:S02]  /*11a0*/  IMAD R21, R7, R10, R2 ;  /* 0x0000000a07157224 */ /* 0x000fe400078e0202 */
.L_x_15:
[----:B------:R-:W1:Y:S01]  /*11b0*/  LDCU UR4, c[0x0][0xb30] ;  /* 0x00016600ff0477ac */ /* 0x000e620008000800 */
[----:B------:R-:W2:Y:S08]  /*11c0*/  S2UR UR37, SR_CgaCtaId ;  /* 0x00000000002579c3 */ /* 0x000eb00000008800 */
[----:B------:R-:W3:Y:S01]  /*11d0*/  LDC R40, c[0x0][0xb24] ;  /* 0x0002c900ff287b82 */ /* 0x000ee20000000800 */
[----:B-1----:R-:W-:-:S09]  /*11e0*/  UISETP.NE.AND UP1, UPT, UR4, 0x1, UPT ;  /* 0x000000010400788c */ /* 0x002fd2000bf25270 */
[----:B--2---:R-:W-:Y:S05]  /*11f0*/  BRA.U UP1, `(.L_x_16) ;  /* 0x0000000101407547 */ /* 0x004fea000b800000 */
[----:B------:R-:W1:Y:S08]  /*1200*/  LDC.64 R4, c[0x0][0xb10] ;  /* 0x0002c400ff047b82 */ /* 0x000e700000000a00 */
[----:B------:R-:W2:Y:S08]  /*1210*/  LDC.64 R2, c[0x0][0xb18] ;  /* 0x0002c600ff027b82 */ /* 0x000eb00000000a00 */
[----:B------:R-:W4:Y:S08]  /*1220*/  LDC R6, c[0x0][0xb20] ;  /* 0x0002c800ff067b82 */ /* 0x000f300000000800 */
[----:B------:R-:W3:Y:S01]  /*1230*/  LDC R8, c[0x0][0xb0c] ;  /* 0x0002c300ff087b82 */ /* 0x000ee20000000800 */
[----:B-1----:R-:W-:-:S05]  /*1240*/  IMAD.HI.U32 R4, R21, R4, RZ ;  /* 0x0000000415047227 */ /* 0x002fca00078e00ff */
[----:B------:R-:W-:Y:S01]  /*1250*/  SHF.R.U32.HI R4, RZ, R5, R4 ;  /* 0x00000005ff047219 */ /* 0x000fe20000011604 */
[----:B--2---:R-:W-:Y:S01]  /*1260*/  IMAD.HI.U32 R3, R20, R3, RZ ;  /* 0x0000000314037227 */ /* 0x004fe200078e00ff */
[----:B------:R-:W-:-:S04]  /*1270*/  ISETP.NE.AND P0, PT, R2, 0x1, PT ;  /* 0x000000010200780c */ /* 0x000fc80003f05270 */
[----:B----4-:R-:W-:-:S04]  /*1280*/  SHF.R.U32.HI R3, RZ, R6, R3 ;  /* 0x00000006ff037219 */ /* 0x010fc80000011603 */
[----:B------:R-:W-:Y:S02]  /*1290*/  SEL R3, R20, R3, !P0 ;  /* 0x0000000314037207 */ /* 0x000fe40004000000 */
[----:B---3--:R-:W-:-:S04]  /*12a0*/  ISETP.NE.AND P1, PT, R8, 0x1, PT ;  /* 0x000000010800780c */ /* 0x008fc80003f25270 */
[----:B------:R-:W-:-:S05]  /*12b0*/  SEL R4, R21, R4, !P1 ;  /* 0x0000000415047207 */ /* 0x000fca0004800000 */
[----:B------:R-:W-:Y:S02]  /*12c0*/  IMAD.IADD R5, R3, 0x1, -R4 ;  /* 0x0000000103057824 */ /* 0x000fe400078e0a04 */
[----:B------:R-:W-:Y:S02]  /*12d0*/  IMAD.IADD R3, R4, 0x1, -R3 ;  /* 0x0000000104037824 */ /* 0x000fe400078e0a03 */
[----:B------:R-:W-:Y:S02]  /*12e0*/  IMAD R21, R5, R8, R21 ;  /* 0x0000000805157224 */ /* 0x000fe400078e0215 */
[----:B------:R-:W-:-:S07]  /*12f0*/  IMAD R20, R3, R2, R20 ;  /* 0x0000000203147224 */ /* 0x000fce00078e0214 */
.L_x_16:
[----:B------:R-:W-:Y:S01]  /*1300*/  BAR.SYNC.DEFER_BLOCKING 0x0 ;  /* 0x0000000000007b1d */ /* 0x000fe20000010000 */
[----:B------:R-:W-:Y:S01]  /*1310*/  UISETP.NE.AND UP1, UPT, UR8, 0x2, UPT ;  /* 0x000000020800788c */ /* 0x000fe2000bf25270 */
[----:B------:R-:W-:Y:S02]  /*1320*/  ISETP.NE.OR P5, PT, R0, 0x2, !P5 ;  /* 0x000000020000780c */ /* 0x000fe40006fa5670 */
[----:B------:R-:W-:-:S06]  /*1330*/  LOP3.LUT R2, R108, 0x1f, RZ, 0xc0, !PT ;  /* 0x0000001f6c027812 */ /* 0x000fcc00078ec0ff */
[----:B------:R-:W-:Y:S05]  /*1340*/  BRA.U UP1, `(.L_x_17) ;  /* 0x00000011013c7547 */ /* 0x000fea000b800000 */
[----:B------:R-:W1:Y:S01]  /*1350*/  LDCU UR13, c[0x0][0x38c] ;  /* 0x00007180ff0d77ac */ /* 0x000e620008000800 */
[----:B------:R-:W2:Y:S01]  /*1360*/  LDC R9, c[0x0][0x370] ;  /* 0x0000dc00ff097b82 */ /* 0x000ea20000000800 */
[----:B------:R-:W-:Y:S01]  /*1370*/  PLOP3.LUT P1, PT, PT, PT, UP2, 0x80, 0x8 ;  /* 0x000000000008781c */ /* 0x000fe20003f2f028 */
[----:B------:R-:W-:Y:S01]  /*1380*/  HFMA2 R12, -RZ, RZ, 0, 0 ;  /* 0x00000000ff0c7431 */ /* 0x000fe200000001ff */
[----:B------:R-:W-:Y:S01]  /*1390*/  ISETP.EQ.OR P4, PT, R2, RZ, P5 ;  /* 0x000000ff0200720c */ /* 0x000fe20002f82670 */
[----:B------:R-:W-:Y:S01]  /*13a0*/  IMAD.MOV.U32 R15, RZ, RZ, 0x1 ;  /* 0x00000001ff0f7424 */ /* 0x000fe200078e00ff */
[----:B------:R-:W-:Y:S01]  /*13b0*/  PLOP3.LUT P1, PT, P1, PT, PT, 0x8, 0x80 ;  /* 0x000000000080781c */ /* 0x000fe20000f2e170 */
[----:B------:R-:W-:Y:S01]  /*13c0*/  IMAD.MOV.U32 R14, RZ, RZ, RZ ;  /* 0x000000ffff0e7224 */ /* 0x000fe200078e00ff */
[----:B------:R-:W-:Y:S01]  /*13d0*/  MOV R8, 0x1 ;  /* 0x0000000100087802 */ /* 0x000fe20000000f00 */
[----:B------:R-:W4:Y:S01]  /*13e0*/  LDC R0, c[0x0][0x374] ;  /* 0x0000dd00ff007b82 */ /* 0x000f220000000800 */
[----:B------:R-:W-:Y:S01]  /*13f0*/  IMAD.MOV.U32 R10, RZ, RZ, RZ ;  /* 0x000000ffff0a7224 */ /* 0x000fe200078e00ff */
[----:B------:R-:W2:Y:S01]  /*1400*/  LDCU.64 UR22, c[0x0][0x348] ;  /* 0x00006900ff1677ac */ /* 0x000ea20008000a00 */
[----:B------:R-:W-:Y:S01]  /*1410*/  UMOV UR6, URZ ;  /* 0x000000ff00067c82 */ /* 0x000fe20008000000 */
[----:B-1----:R-:W-:-:S04]  /*1420*/  UIADD3 UR5, UPT, UPT, UR13, 0x1f, URZ ;  /* 0x0000001f0d057890 */ /* 0x002fc8000fffe0ff */
[----:B------:R-:W-:-:S04]  /*1430*/  USHF.R.S32.HI UR4, URZ, 0x1f, UR5 ;  /* 0x0000001fff047899 */ /* 0x000fc80008011405 */
[----:B------:R-:W-:-:S04]  /*1440*/  ULEA.HI UR4, UR4, UR5, URZ, 0x5 ;  /* 0x0000000504047291 */ /* 0x000fc8000f8f28ff */
[----:B------:R-:W-:Y:S02]  /*1450*/  USHF.R.S32.HI UR15, URZ, 0x5, UR4 ;  /* 0x00000005ff0f7899 */ /* 0x000fe40008011404 */
[----:B------:R-:W-:Y:S02]  /*1460*/  UIADD3 UR4, UPT, UPT, UR13, -0x1, URZ ;  /* 0xffffffff0d047890 */ /* 0x000fe4000fffe0ff */
[----:B------:R-:W-:Y:S02]  /*1470*/  UISETP.LT.U32.AND UP0, UPT, UR15, 0x3, UPT ;  /* 0x000000030f00788c */ /* 0x000fe4000bf01070 */
[----:B------:R-:W-:Y:S02]  /*1480*/  UISETP.GE.U32.AND UP1, UPT, UR4, -0x3f, UPT ;  /* 0xffffffc10400788c */ /* 0x000fe4000bf26070 */
[----:B------:R-:W-:Y:S02]  /*1490*/  USEL UR14, UR15, 0x3, UP0 ;  /* 0x000000030f0e7887 */ /* 0x000fe40008000000 */
[----:B------:R-:W-:-:S02]  /*14a0*/  UIADD3 UR13, UPT, UPT, UR13, 0x3e, URZ ;  /* 0x0000003e0d0d7890 */ /* 0x000fc4000fffe0ff */
[----:B------:R-:W-:Y:S02]  /*14b0*/  UIADD3 UR5, UPT, UPT, UR14, -0x1, URZ ;  /* 0xffffffff0e057890 */ /* 0x000fe4000fffe0ff */
[----:B------:R-:W-:-:S03]  /*14c0*/  UIADD3 UR7, UPT, UPT, UR15, -UR14, URZ ;  /* 0x8000000e0f077290 */ /* 0x000fc6000fffe0ff */
[----:B------:R-:W-:-:S04]  /*14d0*/  @UP1 UIADD3 UR5, UPT, UPT, UR14, URZ, URZ ;  /* 0x000000ff0e051290 */ /* 0x000fc8000fffe0ff */
[----:B--2---:R-:W-:-:S12]  /*14e0*/  UIADD3 UR5, UPT, UPT, UR5, 0x1, URZ ;  /* 0x0000000105057890 */ /* 0x004fd8000fffe0ff */
.L_x_35:
[----:B------:R-:W-:Y:S01]  /*14f0*/  UISETP.NE.AND UP0, UPT, UR37, URZ, UPT ;  /* 0x000000ff2500728c */ /* 0x000fe2000bf05270 */
[----:B------:R-:W1:Y:S08]  /*1500*/  S2UR UR37, SR_CgaCtaId ;  /* 0x00000000002579c3 */ /* 0x000e700000008800 */
[----:B------:R-:W-:Y:S05]  /*1510*/  BRA.U UP0, `(.L_x_18) ;  /* 0x0000000100347547 */ /* 0x000fea000b800000 */
[----:B------:R-:W2:Y:S01]  /*1520*/  S2R R2, SR_CgaCtaId ;  /* 0x0000000000027919 */ /* 0x000ea20000008800 */
[----:B------:R-:W-:-:S04]  /*1530*/  MOV R3, 0x400 ;  /* 0x0000040000037802 */ /* 0x000fc80000000f00 */
[----:B--2---:R-:W-:Y:S02]  /*1540*/  LEA R3, R2, R3, 0x18 ;  /* 0x0000000302037211 */ /* 0x004fe400078ec0ff */
[----:B------:R-:W-:-:S03]  /*1550*/  SHF.L.U32 R2, R8, 0x1f, RZ ;  /* 0x0000001f08027819 */ /* 0x000fc600000006ff */
[----:B------:R-:W-:-:S04]  /*1560*/  IMAD R3, R10, 0x8, R3 ;  /* 0x000000080a037824 */ /* 0x000fc800078e0203 */
[----:B------:R-:W2:Y:S02]  /*1570*/  SYNCS.PHASECHK.TRANS64.TRYWAIT P0, [R3+URZ+0xd0], R2 ;  /* 0x0000d002030075a7 */ /* 0x000ea400080011ff */
[----:B--2---:R-:W-:Y:S05]  /*1580*/  @!P0 BRA `(.L_x_19) ;  /* 0x0000005800848947 */ /* 0x004fea0003800000 */
.L_x_104:
[----:B------:R-:W-:Y:S01]  /*1590*/  VIADD R10, R10, 0x1 ;  /* 0x000000010a0a7836 */ /* 0x000fe20000000000 */
[----:B------:R2:W-:Y:S04]  /*15a0*/  SYNCS.ARRIVE.TRANS64.A1T0 RZ, [R3+URZ+0xc0], RZ ;  /* 0x0000c0ff03ff79a7 */ /* 0x0005e800081000ff */
[----:B------:R-:W-:-:S04]  /*15b0*/  ISETP.NE.AND P0, PT, R10, 0x2, PT ;  /* 0x000000020a00780c */ /* 0x000fc80003f05270 */
[----:B------:R-:W-:Y:S02]  /*15c0*/  SEL R10, R10, RZ, P0 ;  /* 0x000000ff0a0a7207 */ /* 0x000fe40000000000 */
[----:B--2---:R-:W-:-:S04]  /*15d0*/  SEL R3, RZ, 0x1, P0 ;  /* 0x00000001ff037807 */ /* 0x004fc80000000000 */
[----:B------:R-:W-:-:S07]  /*15e0*/  LOP3.LUT R8, R8, R3, RZ, 0x3c, !PT ;  /* 0x0000000308087212 */ /* 0x000fce00078e3cff */
.L_x_18:
[----:B------:R-:W-:Y:S01]  /*15f0*/  UMOV UR4, 0x400 ;  /* 0x0000040000047882 */ /* 0x000fe20000000000 */
[----:B------:R-:W-:Y:S01]  /*1600*/  SHF.L.U32 R2, R15, 0x1f, RZ ;  /* 0x0000001f0f027819 */ /* 0x000fe200000006ff */
[----:B-1----:R-:W-:Y:S01]  /*1610*/  ULEA UR4, UR37, UR4, 0x18 ;  /* 0x0000000425047291 */ /* 0x002fe2000f8ec0ff */
[----:B------:R-:W-:Y:S01]  /*1620*/  R2UR UR35, R21 ;  /* 0x00000000152372ca */ /* 0x000fe200000e0000 */
[----:B------:R-:W-:Y:S01]  /*1630*/  UISETP.GE.U32.AND UP0, UPT, UR13, 0x3f, UPT ;  /* 0x0000003f0d00788c */ /* 0x000fe2000bf06070 */
[----:B------:R-:W-:Y:S01]  /*1640*/  R2UR UR11, R20 ;  /* 0x00000000140b72ca */ /* 0x000fe200000e0000 */
[----:B------:R-:W-:Y:S01]  /*1650*/  ULEA UR8, UR6, UR4, 0x3 ;  /* 0x0000000406087291 */ /* 0x000fe2000f8e18ff */
[----:B------:R-:W-:-:S08]  /*1660*/  UMOV UR24, URZ ;  /* 0x000000ff00187c82 */ /* 0x000fd00008000000 */
[----:B------:R1:W2:Y:S01]  /*1670*/  SYNCS.PHASECHK.TRANS64.TRYWAIT P0, [UR8+0x18], R2 ;  /* 0x00001802ff0075a7 */ /* 0x0002a20008001108 */
[----:B------:R-:W-:Y:S02]  /*1680*/  USHF.L.U32 UR35, UR35, 0x6, URZ ;  /* 0x0000000623237899 */ /* 0x000fe400080006ff */
[----:B------:R-:W-:Y:S01]  /*1690*/  USHF.L.U32 UR11, UR11, 0x7, URZ ;  /* 0x000000070b0b7899 */ /* 0x000fe200080006ff */
[----:B------:R-:W-:Y:S11]  /*16a0*/  BRA.U !UP0, `(.L_x_20) ;  /* 0x0000000108a87547 */ /* 0x000ff6000b800000 */
[----:B------:R-:W-:Y:S01]  /*16b0*/  UMOV UR16, URZ ;  /* 0x000000ff00107c82 */ /* 0x000fe20008000000 */
[----:B------:R-:W-:-:S05]  /*16c0*/  UMOV UR17, UR6 ;  /* 0x0000000600117c82 */ /* 0x000fca0008000000 */
.L_x_25:
[----:B-1----:R-:W-:Y:S01]  /*16d0*/  ULEA UR33, UR17, UR4, 0x3 ;  /* 0x0000000411217291 */ /* 0x002fe2000f8e18ff */
[----:B--2---:R-:W-:Y:S01]  /*16e0*/  @!P5 MOV R3, 0x1800 ;  /* 0x000018000003d802 */ /* 0x004fe20000000f00 */
[----:B--2---:R-:W-:Y:S10]  /*16f0*/  @P0 BRA `(.L_x_21) ;  /* 0x00000000000c0947 */ /* 0x004ff40003800000 */
[----:B------:R-:W-:-:S04]  /*1700*/  SHF.L.U32 R5, R15, 0x1f, RZ ;  /* 0x0000001f0f057819 */ /* 0x000fc800000006ff */
[----:B------:R-:W2:Y:S02]  /*1710*/  SYNCS.PHASECHK.TRANS64.TRYWAIT P0, [UR33+0x18], R5 ;  /* 0x00001805ff0075a7 */ /* 0x000ea40008001121 */
[----:B--2---:R-:W-:Y:S05]  /*1720*/  @!P0 BRA `(.L_x_22) ;  /* 0x0000005800308947 */ /* 0x004fea0003800000 */
.L_x_21:
[----:B------:R2:W-:Y:S01]  /*1730*/  @!P5 SYNCS.ARRIVE.TRANS64 RZ, [UR33], R3 ;  /* 0x00000003ffffd9a7 */ /* 0x0005e20008000021 */
[----:B------:R-:W-:Y:S04]  /*1740*/  BSSY.RECONVERGENT B0, `(.L_x_23) ;  /* 0x0000003000007945 */ /* 0x000fe80003800200 */
[----:B------:R-:W-:Y:S05]  /*1750*/  @P4 BRA `(.L_x_24) ;  /* 0x0000000000044947 */ /* 0x000fea0003800000 */
[----:B------:R-:W-:Y:S05]  /*1760*/  BPT.TRAP 0x1 ;  /* 0x000000040000795c */ /* 0x000fea0000300000 */
.L_x_24:
[----:B------:R-:W-:Y:S05]  /*1770*/  BSYNC.RECONVERGENT B0 ;  /* 0x0000000000007941 */ /* 0x000fea0003800200 */
.L_x_23:
[----:B------:R-:W-:Y:S02]  /*1780*/  UIADD3 UR6, UPT, UPT, UR17, 0x1, URZ ;  /* 0x0000000111067890 */ /* 0x000fe4000fffe0ff */
[----:B------:R-:W-:Y:S02]  /*1790*/  ULEA UR32, UR17, UR4, 0xb ;  /* 0x0000000411207291 */ /* 0x000fe4000f8e58ff */
[----:B------:R-:W-:Y:S02]  /*17a0*/  UISETP.NE.AND UP0, UPT, UR6, 0x3, UPT ;  /* 0x000000030600788c */ /* 0x000fe4000bf05270 */
[----:B------:R-:W-:Y:S02]  /*17b0*/  UIADD3 UR26, UP1, UPT, UR22, 0x80, URZ ;  /* 0x00000080161a7890 */ /* 0x000fe4000ff3e0ff */
[----:B------:R-:W-:Y:S02]  /*17c0*/  USEL UR9, URZ, 0x1, UP0 ;  /* 0x00000001ff097887 */ /* 0x000fe40008000000 */
[----:B------:R-:W-:-:S02]  /*17d0*/  USEL UR6, UR6, URZ, UP0 ;  /* 0x000000ff06067287 */ /* 0x000fc40008000000 */
[----:B------:R-:W-:Y:S02]  /*17e0*/  UIADD3 UR20, UP0, UPT, UR22, 0x180, URZ ;  /* 0x0000018016147890 */ /* 0x000fe4000ff1e0ff */
[----:B------:R-:W-:Y:S01]  /*17f0*/  ULEA UR8, UR6, UR4, 0x3 ;  /* 0x0000000406087291 */ /* 0x000fe2000f8e18ff */
[----:B------:R-:W-:Y:S01]  /*1800*/  LOP3.LUT R15, R15, UR9, RZ, 0x3c, !PT ;  /* 0x000000090f0f7c12 */ /* 0x000fe2000f8e3cff */
[----:B------:R-:W-:Y:S02]  /*1810*/  USHF.L.U32 UR34, UR16, 0x5, URZ ;  /* 0x0000000510227899 */ /* 0x000fe400080006ff */
[----:B------:R-:W-:Y:S01]  /*1820*/  UIADD3.X UR27, UPT, UPT, URZ, UR23, URZ, UP1, !UPT ;  /* 0x00000017ff1b7290 */ /* 0x000fe20008ffe4ff */
[----:B-1----:R-:W-:Y:S01]  /*1830*/  SHF.L.U32 R2, R15, 0x1f, RZ ;  /* 0x0000001f0f027819 */ /* 0x002fe200000006ff */
[----:B------:R-:W-:Y:S02]  /*1840*/  UIADD3 UR32, UPT, UPT, UR32, 0x4400, URZ ;  /* 0x0000440020207890 */ /* 0x000fe4000fffe0ff */
[----:B------:R-:W-:Y:S01]  /*1850*/  UIADD3.X UR21, UPT, UPT, URZ, UR23, URZ, UP0, !UPT ;  /* 0x00000017ff157290 */ /* 0x000fe200087fe4ff */
[----:B------:R1:W1:Y:S01]  /*1860*/  SYNCS.PHASECHK.TRANS64.TRYWAIT P0, [UR8+0x18], R2 ;  /* 0x00001802ff0075a7 */ /* 0x0002620008001108 */
[----:B------:R-:W-:Y:S01]  /*1870*/  ULEA UR8, UR17, UR4, 0xc ;  /* 0x0000000411087291 */ /* 0x000fe2000f8e60ff */
[----:B------:R-:W-:Y:S01]  /*1880*/  UMOV UR18, 0x0 ;  /* 0x0000000000127882 */ /* 0x000fe20000000000 */
[----:B------:R-:W-:-:S02]  /*1890*/  UMOV UR19, 0x10000000 ;  /* 0x1000000000137882 */ /* 0x000fc40000000000 */
[----:B------:R-:W-:Y:S01]  /*18a0*/  UIADD3 UR8, UPT, UPT, UR8, 0x5c00, URZ ;  /* 0x00005c0008087890 */ /* 0x000fe2000fffe0ff */
[----:B------:R1:W-:Y:S01]  /*18b0*/  UTMALDG.3D [UR32], [UR26], desc[UR18] ;  /* 0x000012201a0075b4 */ /* 0x0003e20008011000 */
[----:B------:R-:W-:Y:S01]  /*18c0*/  UMOV UR12, UR36 ;  /* 0x00000024000c7c82 */ /* 0x000fe20008000000 */
[----:B------:R-:W-:Y:S01]  /*18d0*/  UMOV UR9, UR33 ;  /* 0x0000002100097c82 */ /* 0x000fe20008000000 */
[----:B------:R-:W-:Y:S01]  /*18e0*/  UMOV UR10, UR34 ;  /* 0x00000022000a7c82 */ /* 0x000fe20008000000 */
[----:B------:R-:W-:Y:S01]  /*18f0*/  UIADD3 UR16, UPT, UPT, UR16, 0x1, URZ ;  /* 0x0000000110107890 */ /* 0x000fe2000fffe0ff */
[----:B------:R-:W-:Y:S01]  /*1900*/  UMOV UR24, UR5 ;  /* 0x0000000500187c82 */ /* 0x000fe20008000000 */
[----:B------:R-:W-:Y:S02]  /*1910*/  UMOV UR17, UR6 ;  /* 0x0000000600117c82 */ /* 0x000fe40008000000 */
[----:B------:R1:W-:Y:S01]  /*1920*/  UTMALDG.3D [UR8], [UR20], desc[UR18] ;  /* 0x00001208140075b4 */ /* 0x0003e20008011000 */
[----:B------:R-:W-:-:S09]  /*1930*/  UISETP.NE.AND UP0, UPT, UR16, UR5, UPT ;  /* 0x000000051000728c */ /* 0x000fd2000bf05270 */
[----:B------:R-:W-:Y:S05]  /*1940*/  BRA.U UP0, `(.L_x_25) ;  /* 0xfffffffd00607547 */ /* 0x000fea000b83ffff */
.L_x_20:
[----:B-1----:R-:W-:Y:S01]  /*1950*/  ULEA UR8, UR6, UR4, 0x3 ;  /* 0x0000000406087291 */ /* 0x002fe2000f8e18ff */
[----:B------:R-:W-:Y:S01]  /*1960*/  SHF.L.U32 R2, R15, 0x1f, RZ ;  /* 0x0000001f0f027819 */ /* 0x000fe200000006ff */
[----:B------:R-:W-:Y:S01]  /*1970*/  @!P1 SYNCS.ARRIVE.TRANS64.A1T0 RZ, [UR4+0x58], RZ ;  /* 0x000058ffffff99a7 */ /* 0x000fe20008100004 */
[----:B------:R-:W-:-:S06]  /*1980*/  UISETP.GT.AND UP0, UPT, UR15, UR14, UPT ;  /* 0x0000000e0f00728c */ /* 0x000fcc000bf04270 */
[----:B--2---:R1:W2:Y:S03]  /*1990*/  SYNCS.PHASECHK.TRANS64.TRYWAIT P0, [UR8+0x18], R2 ;  /* 0x00001802ff0075a7 */ /* 0x0042a60008001108 */
[----:B------:R-:W-:Y:S05]  /*19a0*/  BRA.U !UP0, `(.L_x_26) ;  /* 0x0000000108ac7547 */ /* 0x000fea000b800000 */
[----:B------:R-:W-:Y:S01]  /*19b0*/  UIADD3 UR21, UPT, UPT, UR7, UR24, URZ ;  /* 0x0000001807157290 */ /* 0x000fe2000fffe0ff */
[----:B------:R-:W-:-:S11]  /*19c0*/  UMOV UR25, UR6 ;  /* 0x0000000600197c82 */ /* 0x000fd60008000000 */
.L_x_31:
[----:B-1----:R-:W-:Y:S01]  /*19d0*/  ULEA UR17, UR25, UR4, 0x3 ;  /* 0x0000000419117291 */ /* 0x002fe2000f8e18ff */
[----:B--2---:R-:W-:Y:S01]  /*19e0*/  @!P5 MOV R3, 0x1800 ;  /* 0x000018000003d802 */ /* 0x004fe20000000f00 */
[----:B--2---:R-:W-:Y:S10]  /*19f0*/  @P0 BRA `(.L_x_27) ;  /* 0x00000000000c0947 */ /* 0x004ff40003800000 */
[----:B------:R-:W-:-:S04]  /*1a00*/  SHF.L.U32 R5, R15, 0x1f, RZ ;  /* 0x0000001f0f057819 */ /* 0x000fc800000006ff */
[----:B------:R-:W2:Y:S02]  /*1a10*/  SYNCS.PHASECHK.TRANS64.TRYWAIT P0, [UR17+0x18], R5 ;  /* 0x00001805ff0075a7 */ /* 0x000ea40008001111 */
[----:B--2---:R-:W-:Y:S05]  /*1a20*/  @!P0 BRA `(.L_x_28) ;  /* 0x0000005400888947 */ /* 0x004fea0003800000 */
.L_x_27:
[----:B------:R2:W-:Y:S01]  /*1a30*/  @!P5 SYNCS.ARRIVE.TRANS64 RZ, [UR17], R3 ;  /* 0x00000003ffffd9a7 */ /* 0x0005e20008000011 */
[----:B------:R-:W-:Y:S04]  /*1a40*/  BSSY.RECONVERGENT B0, `(.L_x_29) ;  /* 0x0000003000007945 */ /* 0x000fe80003800200 */
[----:B------:R-:W-:Y:S05]  /*1a50*/  @P4 BRA `(.L_x_30) ;  /* 0x0000000000044947 */ /* 0x000fea0003800000 */
[----:B------:R-:W-:Y:S05]  /*1a60*/  BPT.TRAP 0x1 ;  /* 0x000000040000795c */ /* 0x000fea0000300000 */
.L_x_30:
[----:B------:R-:W-:Y:S05]  /*1a70*/  BSYNC.RECONVERGENT B0 ;  /* 0x0000000000007941 */ /* 0x000fea0003800200 */
.L_x_29:
        /* <DEDUP_REMOVED lines=10> */
[----:B------:R-:W-:Y:S01]  /*1b20*/  UIADD3 UR16, UPT, UPT, UR16, 0x4400, URZ ;  /* 0x0000440010107890 */ /* 0x000fe2000fffe0ff */
[----:B-1----:R-:W-:Y:S01]  /*1b30*/  SHF.L.U32 R2, R15, 0x1f, RZ ;  /* 0x0000001f0f027819 */ /* 0x002fe200000006ff */
[----:B------:R-:W-:Y:S02]  /*1b40*/  UIADD3.X UR31, UPT, UPT, URZ, UR23, URZ, UP1, !UPT ;  /* 0x00000017ff1f7290 */ /* 0x000fe40008ffe4ff */
[----:B------:R-:W-:Y:S01]  /*1b50*/  UIADD3.X UR29, UPT, UPT, URZ, UR23, URZ, UP0, !UPT ;  /* 0x00000017ff1d7290 */ /* 0x000fe200087fe4ff */
[----:B------:R1:W1:Y:S01]  /*1b60*/  SYNCS.PHASECHK.TRANS64.TRYWAIT P0, [UR8+0x18], R2 ;  /* 0x00001802ff0075a7 */ /* 0x0002620008001108 */
[----:B------:R-:W-:Y:S01]  /*1b70*/  ULEA UR8, UR25, UR4, 0xc ;  /* 0x0000000419087291 */ /* 0x000fe2000f8e60ff */
[----:B------:R-:W-:Y:S01]  /*1b80*/  UMOV UR26, 0x0 ;  /* 0x00000000001a7882 */ /* 0x000fe20000000000 */
[----:B------:R-:W-:-:S02]  /*1b90*/  UMOV UR27, 0x10000000 ;  /* 0x10000000001b7882 */ /* 0x000fc40000000000 */
[----:B------:R-:W-:Y:S01]  /*1ba0*/  UIADD3 UR8, UPT, UPT, UR8, 0x5c00, URZ ;  /* 0x00005c0008087890 */ /* 0x000fe2000fffe0ff */
[----:B------:R-:W-:Y:S01]  /*1bb0*/  UMOV UR19, UR35 ;  /* 0x0000002300137c82 */ /* 0x000fe20008000000 */
[----:B------:R-:W-:Y:S01]  /*1bc0*/  UMOV UR20, UR36 ;  /* 0x0000002400147c82 */ /* 0x000fe20008000000 */
[----:B------:R-:W-:Y:S01]  /*1bd0*/  UMOV UR12, UR36 ;  /* 0x00000024000c7c82 */ /* 0x000fe20008000000 */
[----:B------:R-:W-:Y:S01]  /*1be0*/  UMOV UR9, UR17 ;  /* 0x0000001100097c82 */ /* 0x000fe20008000000 */
[----:B------:R-:W-:Y:S01]  /*1bf0*/  UMOV UR10, UR18 ;  /* 0x00000012000a7c82 */ /* 0x000fe20008000000 */
[----:B------:R1:W-:Y:S01]  /*1c00*/  UTMALDG.3D [UR16], [UR30], desc[UR26] ;  /* 0x00001a101e0075b4 */ /* 0x0003e20008011000 */
[----:B------:R-:W-:Y:S01]  /*1c10*/  UIADD3 UR24, UPT, UPT, UR24, 0x1, URZ ;  /* 0x0000000118187890 */ /* 0x000fe2000fffe0ff */
[----:B------:R-:W-:-:S03]  /*1c20*/  UMOV UR25, UR6 ;  /* 0x0000000600197c82 */ /* 0x000fc60008000000 */
[----:B------:R-:W-:Y:S01]  /*1c30*/  UISETP.NE.AND UP0, UPT, UR24, UR21, UPT ;  /* 0x000000151800728c */ /* 0x000fe2000bf05270 */
[----:B------:R1:W-:Y:S08]  /*1c40*/  UTMALDG.3D [UR8], [UR28], desc[UR26] ;  /* 0x00001a081c0075b4 */ /* 0x0003f00008011000 */
[----:B------:R-:W-:Y:S05]  /*1c50*/  BRA.U UP0, `(.L_x_31) ;  /* 0xfffffffd005c7547 */ /* 0x000fea000b83ffff */
.L_x_26:
[----:B-1----:R-:W-:Y:S01]  /*1c60*/  LEA R2, R14, UR4, 0x3 ;  /* 0x000000040e027c11 */ /* 0x002fe2000f8e18ff */
[----:B------:R-:W-:Y:S01]  /*1c70*/  NOP ;  /* 0x0000000000007918 */ /* 0x000fe20000000000 */
[----:B--2---:R-:W-:Y:S02]  /*1c80*/  SHF.L.U32 R3, R12, 0x1f, RZ ;  /* 0x0000001f0c037819 */ /* 0x004fe400000006ff */
[----:B------:R-:W-:Y:S02]  /*1c90*/  LEA R4, R14, UR4, 0x4 ;  /* 0x000000040e047c11 */ /* 0x000fe4000f8e20ff */
[----:B------:R-:W1:Y:S02]  /*1ca0*/  SYNCS.PHASECHK.TRANS64.TRYWAIT P0, [R2+URZ+0x60], R3 ;  /* 0x00006003020075a7 */ /* 0x000e6400080011ff */
[----:B-1----:R-:W-:Y:S05]  /*1cb0*/  @!P0 BRA `(.L_x_32) ;  /* 0x0000005000fc8947 */ /* 0x002fea0003800000 */
.L_x_107:
[----:B------:R-:W2:Y:S01]  /*1cc0*/  LDS.128 R4, [R4+0xf0] ;  /* 0x0000f00004047984 */ /* 0x000ea20000000c00 */
[----:B---3--:R-:W-:Y:S01]  /*1cd0*/  ISETP.GE.AND P0, PT, R40, 0x1, PT ;  /* 0x000000012800780c */ /* 0x008fe20003f06270 */
[----:B-1----:R-:W-:Y:S01]  /*1ce0*/  VIADD R2, R2, 0x70 ;  /* 0x0000007002027836 */ /* 0x002fe20000000000 */
[----:B------:R-:W-:Y:S01]  /*1cf0*/  @!PT LDS RZ, [RZ] ;  /* 0x00000000fffff984 */ /* 0x000fe20000000800 */
[----:B------:R-:W-:Y:S01]  /*1d00*/  @!PT LDS RZ, [RZ] ;  /* 0x00000000fffff984 */ /* 0x000fe20000000800 */
[----:B------:R-:W-:Y:S01]  /*1d10*/  @!PT LDS RZ, [RZ] ;  /* 0x00000000fffff984 */ /* 0x000fe20000000800 */
[----:B------:R-:W-:Y:S01]  /*1d20*/  @!PT LDS RZ, [RZ] ;  /* 0x00000000fffff984 */ /* 0x000fe20000000800 */
[----:B------:R1:W-:Y:S06]  /*1d30*/  MEMBAR.ALL.CTA ;  /* 0x0000000000007992 */ /* 0x0003ec0000008000 */
[----:B-1----:R-:W1:Y:S01]  /*1d40*/  FENCE.VIEW.ASYNC.S ;  /* 0x00000000000073c6 */ /* 0x002e620000000000 */
[----:B------:R-:W-:-:S04]  /*1d50*/  PRMT R2, RZ, 0x654, R2 ;  /* 0x00000654ff027816 */ /* 0x000fc80000000002 */
[----:B-1----:R1:W-:Y:S01]  /*1d60*/  SYNCS.ARRIVE.TRANS64.RED.A1T0 RZ, [R2+URZ], RZ ;  /* 0x000000ff02ff79a7 */ /* 0x0023e200081004ff */
[----:B--2---:R-:W-:-:S13]  /*1d70*/  LOP3.LUT P2, RZ, R6, 0x1, RZ, 0xc0, !PT ;  /* 0x0000000106ff7812 */ /* 0x004fda000784c0ff */
[----:B------:R-:W-:Y:S01]  /*1d80*/  @P2 SHF.R.U32.HI R3, RZ, 0x10, R5 ;  /* 0x00000010ff032819 */ /* 0x000fe20000011605 */
[----:B------:R-:W-:Y:S01]  /*1d90*/  VOTEU.ANY UP0, P2 ;  /* 0x0000000000ff7886 */ /* 0x000fe20001000100 */
[----:B------:R-:W-:Y:S02]  /*1da0*/  @P2 MOV R13, R4 ;  /* 0x00000004000d2202 */ /* 0x000fe40000000f00 */
[----:B------:R-:W-:Y:S02]  /*1db0*/  @P2 R2UR.BROADCAST UR8, R3 ;  /* 0x00000000030822ca */ /* 0x000fe400008e0000 */
[----:B------:R-:W-:-:S11]  /*1dc0*/  @P2 LOP3.LUT R11, R5, 0xffff, RZ, 0xc0, !PT ;  /* 0x0000ffff050b2812 */ /* 0x000fd600078ec0ff */
[----:B------:R-:W-:Y:S01]  /*1dd0*/  @UP0 UMOV UR36, UR8 ;  /* 0x0000000800240c82 */ /* 0x000fe20008000000 */
[----:B-1----:R-:W-:Y:S05]  /*1de0*/  @!P0 BRA `(.L_x_33) ;  /* 0x0000000000b88947 */ /* 0x002fea0003800000 */
[----:B------:R-:W4:Y:S01]  /*1df0*/  LDC.64 R4, c[0x0][0xb18] ;  /* 0x0002c600ff047b82 */ /* 0x000f220000000a00 */
[----:B------:R-:W-:-:S07]  /*1e00*/  ISETP.NE.AND P3, PT, R40, 0x1, PT ;  /* 0x000000012800780c */ /* 0x000fce0003f65270 */
[----:B------:R-:W1:Y:S08]  /*1e10*/  LDC.64 R6, c[0x0][0xb10] ;  /* 0x0002c400ff067b82 */ /* 0x000e700000000a00 */
[----:B------:R-:W2:Y:S08]  /*1e20*/  LDC R16, c[0x0][0xb20] ;  /* 0x0002c800ff107b82 */ /* 0x000eb00000000800 */
[----:B------:R-:W3:Y:S01]  /*1e30*/  LDC R18, c[0x0][0xb0c] ;  /* 0x0002c300ff127b82 */ /* 0x000ee20000000800 */
[----:B----4-:R-:W-:Y:S01]  /*1e40*/  IMAD.HI.U32 R17, R0, R5, RZ ;  /* 0x0000000500117227 */ /* 0x010fe200078e00ff */
[----:B------:R-:W-:-:S03]  /*1e50*/  ISETP.NE.AND P0, PT, R4, 0x1, PT ;  /* 0x000000010400780c */ /* 0x000fc60003f05270 */
[----:B------:R-:W-:-:S03]  /*1e60*/  IMAD.HI.U32 R5, R11, R5, RZ ;  /* 0x000000050b057227 */ /* 0x000fc600078e00ff */
[----:B------:R-:W4:Y:S01]  /*1e70*/  LDC.64 R2, c[0x0][0xb28] ;  /* 0x0002ca00ff027b82 */ /* 0x000f220000000a00 */
[----:B-1----:R-:W-:-:S04]  /*1e80*/  IMAD.HI.U32 R20, R9, R6, RZ ;  /* 0x0000000609147227 */ /* 0x002fc800078e00ff */
[----:B------:R-:W-:Y:S01]  /*1e90*/  IMAD.HI.U32 R22, R13, R6, RZ ;  /* 0x000000060d167227 */ /* 0x000fe200078e00ff */
[----:B------:R-:W-:Y:S02]  /*1ea0*/  SHF.R.U32.HI R20, RZ, R7, R20 ;  /* 0x00000007ff147219 */ /* 0x000fe40000011614 */
[-C--:B--2---:R-:W-:Y:S02]  /*1eb0*/  SHF.R.U32.HI R17, RZ, R16.reuse, R17 ;  /* 0x00000010ff117219 */ /* 0x084fe40000011611 */
[----:B------:R-:W-:Y:S02]  /*1ec0*/  SHF.R.U32.HI R16, RZ, R16, R5 ;  /* 0x00000010ff107219 */ /* 0x000fe40000011605 */
[----:B------:R-:W-:Y:S02]  /*1ed0*/  SEL R17, R0, R17, !P0 ;  /* 0x0000001100117207 */ /* 0x000fe40004000000 */
[----:B------:R-:W-:Y:S02]  /*1ee0*/  SHF.R.U32.HI R22, RZ, R7, R22 ;  /* 0x00000007ff167219 */ /* 0x000fe40000011616 */
[----:B---3--:R-:W-:-:S02]  /*1ef0*/  ISETP.NE.AND P1, PT, R18, 0x1, PT ;  /* 0x000000011200780c */ /* 0x008fc40003f25270 */
[----:B------:R-:W-:Y:S02]  /*1f00*/  SEL R5, R11, R16, !P0 ;  /* 0x000000100b057207 */ /* 0x000fe40004000000 */
[----:B------:R-:W-:Y:S02]  /*1f10*/  SEL R19, R9, R20, !P1 ;  /* 0x0000001409137207 */ /* 0x000fe40004800000 */
[----:B------:R-:W-:Y:S01]  /*1f20*/  SEL R7, R13, R22, !P1 ;  /* 0x000000160d077207 */ /* 0x000fe20004800000 */
[----:B----4-:R-:W-:-:S04]  /*1f30*/  IMAD.HI.U32 R20, R17, R2, RZ ;  /* 0x0000000211147227 */ /* 0x010fc800078e00ff */
[----:B------:R-:W-:Y:S01]  /*1f40*/  IMAD.HI.U32 R6, R19, R2, RZ ;  /* 0x0000000213067227 */ /* 0x000fe200078e00ff */
[----:B------:R-:W-:-:S04]  /*1f50*/  @P3 SHF.R.U32.HI R17, RZ, R3, R20 ;  /* 0x00000003ff113219 */ /* 0x000fc80000011614 */
        /* <DEDUP_REMOVED lines=8> */
[----:B------:R-:W-:-:S04]  /*1fe0*/  @!P0 IMAD.HI.U32 R16, R7, R2, RZ ;  /* 0x0000000207108227 */ /* 0x000fc800078e00ff */
[----:B------:R-:W-:Y:S01]  /*1ff0*/  IMAD.MOV R2, RZ, RZ, -R6 ;  /* 0x000000ffff027224 */ /* 0x000fe200078e0a06 */
[----:B------:R-:W-:-:S03]  /*2000*/  @!P0 SHF.R.U32.HI R16, RZ, R3, R16 ;  /* 0x00000003ff108219 */ /* 0x000fc60000011610 */
[----:B------:R-:W-:Y:S01]  /*2010*/  IMAD R2, R40, R2, R5 ;  /* 0x0000000228027224 */ /* 0x000fe200078e0205 */
[----:B------:R-:W-:Y:S02]  /*2020*/  @!P0 SEL R3, R7, R16, !P3 ;  /* 0x0000001007038207 */ /* 0x000fe40005800000 */
[----:B------:R-:W-:-:S03]  /*2030*/  IADD3 R16, PT, PT, -R5, RZ, RZ ;  /* 0x000000ff05107210 */ /* 0x000fc60007ffe1ff */
[--C-:B------:R-:W-:Y:S02]  /*2040*/  @!P0 IMAD.IADD R6, R6, 0x1, -R3.reuse ;  /* 0x0000000106068824 */ /* 0x100fe400078e0a03 */
[----:B------:R-:W-:Y:S01]  /*2050*/  @!P0 IMAD R3, R2, R19, R3 ;  /* 0x0000001302038224 */ /* 0x000fe200078e0203 */
[----:B------:R-:W-:Y:S01]  /*2060*/  IADD3 R2, PT, PT, -R7, RZ, RZ ;  /* 0x000000ff07027210 */ /* 0x000fe20007ffe1ff */
[----:B------:R-:W-:Y:S02]  /*2070*/  @!P0 IMAD R5, R40, R6, R7 ;  /* 0x0000000628058224 */ /* 0x000fe400078e0207 */
[----:B------:R-:W-:Y:S02]  /*2080*/  IMAD R11, R4, R16, R11 ;  /* 0x00000010040b7224 */ /* 0x000fe400078e020b */
[----:B------:R-:W-:Y:S02]  /*2090*/  @!P0 IMAD.MOV.U32 R7, RZ, RZ, R3 ;  /* 0x000000ffff078224 */ /* 0x000fe400078e0003 */
[----:B------:R-:W-:-:S02]  /*20a0*/  IMAD R2, R18, R2, R13 ;  /* 0x0000000212027224 */ /* 0x000fc400078e020d */
[----:B------:R-:W-:Y:S02]  /*20b0*/  IMAD R11, R5, R4, R11 ;  /* 0x00000004050b7224 */ /* 0x000fe400078e020b */
[----:B------:R-:W-:Y:S02]  /*20c0*/  IMAD R13, R7, R18, R2 ;  /* 0x00000012070d7224 */ /* 0x000fe400078e0202 */
.L_x_33:
[----:B------:R-:W1:Y:S02]  /*20d0*/  LDCU UR8, c[0x0][0xb30] ;  /* 0x00016600ff0877ac */ /* 0x000e640008000800 */
[----:B-1----:R-:W-:-:S09]  /*20e0*/  UISETP.NE.AND UP0, UPT, UR8, 0x1, UPT ;  /* 0x000000010800788c */ /* 0x002fd2000bf05270 */
[----:B------:R-:W-:Y:S05]  /*20f0*/  BRA.U UP0, `(.L_x_34) ;  /* 0x0000000100407547 */ /* 0x000fea000b800000 */
[----:B------:R-:W1:Y:S08]  /*2100*/  LDC.64 R4, c[0x0][0xb10] ;  /* 0x0002c400ff047b82 */ /* 0x000e700000000a00 */
[----:B------:R-:W2:Y:S08]  /*2110*/  LDC.64 R2, c[0x0][0xb18] ;  /* 0x0002c600ff027b82 */ /* 0x000eb00000000a00 */
[----:B------:R-:W3:Y:S08]  /*2120*/  LDC R6, c[0x0][0xb20] ;  /* 0x0002c800ff067b82 */ /* 0x000ef00000000800 */
[----:B------:R-:W4:Y:S01]  /*2130*/  LDC R16, c[0x0][0xb0c] ;  /* 0x0002c300ff107b82 */ /* 0x000f220000000800 */
[----:B-1----:R-:W-:-:S05]  /*2140*/  IMAD.HI.U32 R4, R13, R4, RZ ;  /* 0x000000040d047227 */ /* 0x002fca00078e00ff */
[----:B------:R-:W-:Y:S01]  /*2150*/  SHF.R.U32.HI R4, RZ, R5, R4 ;  /* 0x00000005ff047219 */ /* 0x000fe20000011604 */
[----:B--2---:R-:W-:Y:S01]  /*2160*/  IMAD.HI.U32 R3, R11, R3, RZ ;  /* 0x000000030b037227 */ /* 0x004fe200078e00ff */
[----:B------:R-:W-:-:S04]  /*2170*/  ISETP.NE.AND P0, PT, R2, 0x1, PT ;  /* 0x000000010200780c */ /* 0x000fc80003f05270 */
[----:B---3--:R-:W-:-:S04]  /*2180*/  SHF.R.U32.HI R6, RZ, R6, R3 ;  /* 0x00000006ff067219 */ /* 0x008fc80000011603 */
[----:B------:R-:W-:Y:S02]  /*2190*/  SEL R3, R11, R6, !P0 ;  /* 0x000000060b037207 */ /* 0x000fe40004000000 */
[----:B----4-:R-:W-:-:S04]  /*21a0*/  ISETP.NE.AND P1, PT, R16, 0x1, PT ;  /* 0x000000011000780c */ /* 0x010fc80003f25270 */
[----:B------:R-:W-:-:S05]  /*21b0*/  SEL R4, R13, R4, !P1 ;  /* 0x000000040d047207 */ /* 0x000fca0004800000 */
[----:B------:R-:W-:Y:S02]  /*21c0*/  IMAD.IADD R5, R3, 0x1, -R4 ;  /* 0x0000000103057824 */ /* 0x000fe400078e0a04 */
[----:B------:R-:W-:Y:S02]  /*21d0*/  IMAD.IADD R3, R4, 0x1, -R3 ;  /* 0x0000000104037824 */ /* 0x000fe400078e0a03 */
[----:B------:R-:W-:Y:S02]  /*21e0*/  IMAD R13, R5, R16, R13 ;  /* 0x00000010050d7224 */ /* 0x000fe400078e020d */
[----:B------:R-:W-:-:S07]  /*21f0*/  IMAD R11, R3, R2, R11 ;  /* 0x00000002030b7224 */ /* 0x000fce00078e020b */
.L_x_34:
[----:B------:R-:W-:Y:S01]  /*2200*/  VIADD R14, R14, 0x1 ;  /* 0x000000010e0e7836 */ /* 0x000fe20000000000 */
[----:B------:R-:W-:Y:S01]  /*2210*/  PLOP3.LUT P1, PT, PT, PT, PT, 0x80, 0x8 ;  /* 0x000000000008781c */ /* 0x000fe20003f2f070 */
[----:B------:R-:W-:Y:S02]  /*2220*/  IMAD.IADD R21, R13, 0x1, R96 ;  /* 0x000000010d157824 */ /* 0x000fe400078e0260 */
[----:B------:R-:W-:Y:S01]  /*2230*/  IMAD.IADD R20, R11, 0x1, R94 ;  /* 0x000000010b147824 */ /* 0x000fe200078e025e */
[----:B------:R-:W-:-:S04]  /*2240*/  ISETP.NE.AND P0, PT, R14, 0x2, PT ;  /* 0x000000020e00780c */ /* 0x000fc80003f05270 */
[----:B------:R-:W-:Y:S02]  /*2250*/  SEL R3, RZ, 0x1, P0 ;  /* 0x00000001ff037807 */ /* 0x000fe40000000000 */
[----:B------:R-:W-:Y:S02]  /*2260*/  SEL R14, R14, RZ, P0 ;  /* 0x000000ff0e0e7207 */ /* 0x000fe40000000000 */
[----:B------:R-:W-:Y:S01]  /*2270*/  LOP3.LUT R12, R12, R3, RZ, 0x3c, !PT ;  /* 0x000000030c0c7212 */ /* 0x000fe200078e3cff */
[----:B------:R-:W-:Y:S06]  /*2280*/  @P2 BRA `(.L_x_35) ;  /* 0xfffffff000982947 */ /* 0x000fec000383ffff */
[----:B------:R-:W-:Y:S01]  /*2290*/  UIADD3 UR4, UPT, UPT, UR4, 0x18, URZ ;  /* 0x0000001804047890 */ /* 0x000fe2000fffe0ff */
[----:B------:R-:W-:-:S03]  /*22a0*/  SHF.L.U32 R3, R15, 0x1f, RZ ;  /* 0x0000001f0f037819 */ /* 0x000fc600000006ff */
[----:B------:R-:W-:-:S09]  /*22b0*/  ULEA UR5, UR6, UR4, 0x3 ;  /* 0x0000000406057291 */ /* 0x000fd2000f8e18ff */
[----:B------:R-:W1:Y:S02]  /*22c0*/  SYNCS.PHASECHK.TRANS64.TRYWAIT P0, [UR5], R3 ;  /* 0x00000003ff0075a7 */ /* 0x000e640008001105 */
[----:B-1----:R-:W-:Y:S05]  /*22d0*/  @!P0 BRA `(.L_x_36) ;  /* 0x0000004c00888947 */ /* 0x002fea0003800000 */
.L_x_109:
[----:B------:R-:W-:-:S04]  /*22e0*/  UIADD3 UR6, UPT, UPT, UR6, 0x1, URZ ;  /* 0x0000000106067890 */ /* 0x000fc8000fffe0ff */
[----:B------:R-:W-:-:S04]  /*22f0*/  UISETP.NE.AND UP0, UPT, UR6, 0x3, UPT ;  /* 0x000000030600788c */ /* 0x000fc8000bf05270 */
[----:B------:R-:W-:Y:S02]  /*2300*/  USEL UR7, URZ, 0x1, UP0 ;  /* 0x00000001ff077887 */ /* 0x000fe40008000000 */
[----:B------:R-:W-:-:S04]  /*2310*/  USEL UR6, UR6, URZ, UP0 ;  /* 0x000000ff06067287 */ /* 0x000fc80008000000 */
[----:B------:R-:W-:Y:S01]  /*2320*/  ULEA UR5, UR6, UR4, 0x3 ;  /* 0x0000000406057291 */ /* 0x000fe2000f8e18ff */
[----:B------:R-:W-:-:S04]  /*2330*/  LOP3.LUT R15, R15, UR7, RZ, 0x3c, !PT ;  /* 0x000000070f0f7c12 */ /* 0x000fc8000f8e3cff */
[----:B-1----:R-:W-:-:S04]  /*2340*/  SHF.L.U32 R3, R15, 0x1f, RZ ;  /* 0x0000001f0f037819 */ /* 0x002fc800000006ff */
[----:B------:R-:W1:Y:S02]  /*2350*/  SYNCS.PHASECHK.TRANS64.TRYWAIT P0, [UR5], R3 ;  /* 0x00000003ff0075a7 */ /* 0x000e640008001105 */
[----:B-1----:R-:W-:Y:S05]  /*2360*/  @!P0 BRA `(.L_x_37) ;  /* 0x0000004c007c8947 */ /* 0x002fea0003800000 */
.L_x_111:
[----:B------:R-:W-:-:S04]  /*2370*/  UIADD3 UR6, UPT, UPT, UR6, 0x1, URZ ;  /* 0x0000000106067890 */ /* 0x000fc8000fffe0ff */
[----:B------:R-:W-:-:S04]  /*2380*/  UISETP.NE.AND UP0, UPT, UR6, 0x3, UPT ;  /* 0x000000030600788c */ /* 0x000fc8000bf05270 */
[----:B------:R-:W-:Y:S02]  /*2390*/  USEL UR5, URZ, 0x1, UP0 ;  /* 0x00000001ff057887 */ /* 0x000fe40008000000 */
[----:B------:R-:W-:-:S04]  /*23a0*/  USEL UR6, UR6, URZ, UP0 ;  /* 0x000000ff06067287 */ /* 0x000fc80008000000 */
[----:B------:R-:W-:Y:S01]  /*23b0*/  ULEA UR6, UR6, UR4, 0x3 ;  /* 0x0000000406067291 */ /* 0x000fe2000f8e18ff */
[----:B-1----:R-:W-:-:S04]  /*23c0*/  LOP3.LUT R3, R15, UR5, RZ, 0x3c, !PT ;  /* 0x000000050f037c12 */ /* 0x002fc8000f8e3cff */
[----:B------:R-:W-:Y:S01]  /*23d0*/  SHF.L.U32 R3, R3, 0x1f, RZ ;  /* 0x0000001f03037819 */ /* 0x000fe200000006ff */
[----:B----4-:R-:W-:-:S07]  /*23e0*/  IMAD.U32 R0, RZ, RZ, UR6 ;  /* 0x00000006ff007e24 */ /* 0x010fce000f8e00ff */
.L_x_38:
[----:B-1----:R1:W2:Y:S02]  /*23f0*/  SYNCS.PHASECHK.TRANS64.TRYWAIT P0, [R0+URZ], R3 ;  /* 0x00000003000075a7 */ /* 0x0022a400080011ff */
[----:B--2---:R-:W-:Y:S05]  /*2400*/  @!P0 NANOSLEEP.SYNCS 0x989680 ;  /* 0x009896800000895d */ /* 0x004fea0003900000 */
[----:B------:R-:W2:Y:S02]  /*2410*/  @!P0 SYNCS.PHASECHK.TRANS64 P0, [R0+URZ], R3 ;  /* 0x00000003000085a7 */ /* 0x000ea400080010ff */
[----:B--2---:R-:W-:Y:S05]  /*2420*/  @P0 EXIT ;  /* 0x000000000000094d */ /* 0x004fea0003800000 */
[----:B------:R-:W-:Y:S05]  /*2430*/  BRA `(.L_x_38) ;  /* 0xfffffffc00ec7947 */ /* 0x000fea000383ffff */
.L_x_17:
[----:B------:R-:W-:-:S04]  /*2440*/  UISETP.NE.AND UP1, UPT, UR37, URZ, UPT ;  /* 0x000000ff2500728c */ /* 0x000fc8000bf25270 */
[----:B------:R-:W-:-:S09]  /*2450*/  UISETP.NE.OR UP1, UPT, UR8, 0x1, UP1 ;  /* 0x000000010800788c */ /* 0x000fd20008f25670 */
[----:B------:R-:W-:Y:S05]  /*2460*/  BRA.U UP1, `(.L_x_39) ;  /* 0x0000000501487547 */ /* 0x000fea000b800000 */
[----:B------:R-:W-:Y:S01]  /*2470*/  ISETP.NE.AND P2, PT, R2, RZ, PT ;  /* 0x000000ff0200720c */ /* 0x000fe20003f45270 */
[----:B------:R-:W-:Y:S01]  /*2480*/  IMAD.MOV.U32 R12, RZ, RZ, 0x1 ;  /* 0x00000001ff0c7424 */ /* 0x000fe200078e00ff */
[----:B------:R-:W-:Y:S02]  /*2490*/  CS2R R10, SRZ ;  /* 0x00000000000a7805 */ /* 0x000fe4000001ff00 */
[----:B------:R-:W-:Y:S01]  /*24a0*/  CS2R R8, SRZ ;  /* 0x0000000000087805 */ /* 0x000fe2000001ff00 */
[----:B------:R-:W-:Y:S01]  /*24b0*/  UMOV UR4, 0x400 ;  /* 0x0000040000047882 */ /* 0x000fe20000000000 */
[----:B------:R-:W-:Y:S01]  /*24c0*/  UMOV UR6, URZ ;  /* 0x000000ff00067c82 */ /* 0x000fe20008000000 */
[----:B------:R-:W-:-:S12]  /*24d0*/  ULEA UR37, UR37, UR4, 0x18 ;  /* 0x0000000425257291 */ /* 0x000fd8000f8ec0ff */
.L_x_43:
[----:B------:R-:W-:Y:S02]  /*24e0*/  LEA R0, R8, UR37, 0x3 ;  /* 0x0000002508007c11 */ /* 0x000fe4000f8e18ff */
[----:B------:R-:W-:-:S03]  /*24f0*/  SHF.L.U32 R5, R9, 0x1f, RZ ;  /* 0x0000001f09057819 */ /* 0x000fc600000006ff */
[----:B------:R-:W-:Y:S01]  /*2500*/  VIADD R4, R0, 0xd0 ;  /* 0x000000d000047836 */ /* 0x000fe20000000000 */
[----:B------:R-:W1:Y:S02]  /*2510*/  SYNCS.PHASECHK.TRANS64.TRYWAIT P0, [R0+URZ+0xc0], R5 ;  /* 0x0000c005000075a7 */ /* 0x000e6400080011ff */
[----:B-1----:R-:W-:Y:S05]  /*2520*/  @!P0 BRA `(.L_x_40) ;  /* 0x0000004c00248947 */ /* 0x002fea0003800000 */
.L_x_112:
[----:B------:R-:W-:Y:S01]  /*2530*/  ULEA UR5, UR6, UR37, 0x3 ;  /* 0x0000002506057291 */ /* 0x000fe2000f8e18ff */
[----:B------:R-:W-:Y:S02]  /*2540*/  PRMT R4, RZ, 0x654, R4 ;  /* 0x00000654ff047816 */ /* 0x000fe40000000004 */
[----:B-1----:R-:W-:Y:S01]  /*2550*/  SHF.L.U32 R5, R12, 0x1f, RZ ;  /* 0x0000001f0c057819 */ /* 0x002fe200000006ff */
[----:B------:R-:W-:Y:S01]  /*2560*/  UIADD3 UR4, UPT, UPT, UR5, 0x60, URZ ;  /* 0x0000006005047890 */ /* 0x000fe2000fffe0ff */
[----:B------:R1:W-:Y:S05]  /*2570*/  SYNCS.ARRIVE.TRANS64.RED.A1T0 RZ, [R4+URZ], RZ ;  /* 0x000000ff04ff79a7 */ /* 0x0003ea00081004ff */
[----:B------:R-:W-:Y:S01]  /*2580*/  IMAD.U32 R7, RZ, RZ, UR4 ;  /* 0x00000004ff077e24 */ /* 0x000fe2000f8e00ff */
[----:B------:R-:W2:Y:S04]  /*2590*/  SYNCS.PHASECHK.TRANS64.TRYWAIT P0, [UR5+0x70], R5 ;  /* 0x00007005ff0075a7 */ /* 0x000ea80008001105 */
[----:B------:R-:W-:Y:S01]  /*25a0*/  PRMT R6, R2, 0x654, R7 ;  /* 0x0000065402067816 */ /* 0x000fe20000000007 */
[----:B-1----:R-:W-:Y:S01]  /*25b0*/  @!P2 IMAD.MOV.U32 R4, RZ, RZ, 0x10 ;  /* 0x00000010ff04a424 */ /* 0x002fe200078e00ff */
[----:B--2---:R-:W-:Y:S06]  /*25c0*/  @!P0 BRA `(.L_x_41) ;  /* 0x0000004c00108947 */ /* 0x004fec0003800000 */
.L_x_114:
[----:B------:R-:W-:Y:S01]  /*25d0*/  ULEA UR4, UR6, UR37, 0x4 ;  /* 0x0000002506047291 */ /* 0x000fe2000f8e20ff */
[----:B------:R-:W-:Y:S01]  /*25e0*/  SEL R3, R6, R3, !P2 ;  /* 0x0000000306037207 */ /* 0x000fe20005000000 */
[----:B------:R-:W-:Y:S01]  /*25f0*/  UIADD3 UR5, UPT, UPT, UR5, 0x60, URZ ;  /* 0x0000006005057890 */ /* 0x000fe2000fffe0ff */
[----:B-1----:R-:W-:Y:S01]  /*2600*/  LEA R0, R11, UR37, 0x3 ;  /* 0x000000250b007c11 */ /* 0x002fe2000f8e18ff */
[----:B------:R-:W-:Y:S01]  /*2610*/  UIADD3 UR4, UPT, UPT, UR4, 0xf0, URZ ;  /* 0x000000f004047890 */ /* 0x000fe2000fffe0ff */
[----:B------:R-:W-:Y:S01]  /*2620*/  SHF.L.U32 R5, R10, 0x1f, RZ ;  /* 0x0000001f0a057819 */ /* 0x000fe200000006ff */
[----:B------:R1:W-:Y:S01]  /*2630*/  @!P2 SYNCS.ARRIVE.TRANS64.RED RZ, [R3+URZ], R4 ;  /* 0x0000000403ffa9a7 */ /* 0x0003e200080004ff */
[----:B------:R-:W-:Y:S01]  /*2640*/  UIADD3 UR6, UPT, UPT, UR6, 0x1, URZ ;  /* 0x0000000106067890 */ /* 0x000fe2000fffe0ff */
[----:B------:R-:W-:-:S03]  /*2650*/  VIADD R8, R8, 0x1 ;  /* 0x0000000108087836 */ /* 0x000fc60000000000 */
[----:B------:R-:W-:Y:S02]  /*2660*/  UISETP.NE.AND UP0, UPT, UR6, 0x2, UPT ;  /* 0x000000020600788c */ /* 0x000fe4000bf05270 */
[----:B------:R-:W-:Y:S06]  /*2670*/  UGETNEXTWORKID.BROADCAST [UR4], [UR5] ;  /* 0x00000000040073ca */ /* 0x000fec0008000100 */
[----:B------:R-:W-:Y:S01]  /*2680*/  USEL UR4, URZ, 0x1, UP0 ;  /* 0x00000001ff047887 */ /* 0x000fe20008000000 */
[----:B------:R-:W-:Y:S01]  /*2690*/  ISETP.NE.AND P0, PT, R8, 0x2, PT ;  /* 0x000000020800780c */ /* 0x000fe20003f05270 */
[----:B------:R-:W-:Y:S01]  /*26a0*/  USEL UR6, UR6, URZ, UP0 ;  /* 0x000000ff06067287 */ /* 0x000fe20008000000 */
[----:B------:R-:W2:Y:S03]  /*26b0*/  SYNCS.PHASECHK.TRANS64.TRYWAIT P1, [R0+URZ+0x60], R5 ;  /* 0x00006005000075a7 */ /* 0x000ea600080211ff */
[----:B------:R-:W-:Y:S01]  /*26c0*/  LOP3.LUT R12, R12, UR4, RZ, 0x3c, !PT ;  /* 0x000000040c0c7c12 */ /* 0x000fe2000f8e3cff */
[----:B-12---:R-:W-:Y:S07]  /*26d0*/  @!P1 BRA `(.L_x_42) ;  /* 0x0000004800e49947 */ /* 0x006fee0003800000 */
.L_x_115:
[C---:B------:R-:W-:Y:S01]  /*26e0*/  LEA R4, R11.reuse, UR37, 0x4 ;  /* 0x000000250b047c11 */ /* 0x040fe2000f8e20ff */
[----:B-1----:R-:W-:Y:S01]  /*26f0*/  VIADD R0, R0, 0x70 ;  /* 0x0000007000007836 */ /* 0x002fe20000000000 */
[----:B------:R-:W-:Y:S01]  /*2700*/  SEL R8, R8, RZ, P0 ;  /* 0x000000ff08087207 */ /* 0x000fe20000000000 */
[----:B------:R-:W-:-:S03]  /*2710*/  VIADD R11, R11, 0x1 ;  /* 0x000000010b0b7836 */ /* 0x000fc60000000000 */
[----:B------:R-:W1:Y:S01]  /*2720*/  LDS.128 R4, [R4+0xf0] ;  /* 0x0000f00004047984 */ /* 0x000e620000000c00 */
[----:B------:R-:W-:Y:S02]  /*2730*/  PRMT R0, RZ, 0x654, R0 ;  /* 0x00000654ff007816 */ /* 0x000fe40000000000 */
[C---:B------:R-:W-:Y:S01]  /*2740*/  ISETP.NE.AND P1, PT, R11.reuse, 0x2, PT ;  /* 0x000000020b00780c */ /* 0x040fe20003f25270 */
[----:B------:R-:W-:Y:S01]  /*2750*/  @!PT LDS RZ, [RZ] ;  /* 0x00000000fffff984 */ /* 0x000fe20000000800 */
[----:B------:R-:W-:Y:S01]  /*2760*/  @!PT LDS RZ, [RZ] ;  /* 0x00000000fffff984 */ /* 0x000fe20000000800 */
[----:B------:R-:W-:Y:S01]  /*2770*/  @!PT LDS RZ, [RZ] ;  /* 0x00000000fffff984 */ /* 0x000fe20000000800 */
[----:B------:R-:W-:Y:S01]  /*2780*/  @!PT LDS RZ, [RZ] ;  /* 0x00000000fffff984 */ /* 0x000fe20000000800 */
[----:B------:R2:W-:Y:S06]  /*2790*/  MEMBAR.ALL.CTA ;  /* 0x0000000000007992 */ /* 0x0005ec0000008000 */
[----:B--2---:R-:W2:Y:S01]  /*27a0*/  FENCE.VIEW.ASYNC.S ;  /* 0x00000000000073c6 */ /* 0x004ea20000000000 */
[----:B------:R-:W-:Y:S01]  /*27b0*/  SEL R11, R11, RZ, P1 ;  /* 0x000000ff0b0b7207 */ /* 0x000fe20000800000 */
[----:B--2---:R2:W-:Y:S01]  /*27c0*/  SYNCS.ARRIVE.TRANS64.RED.A1T0 RZ, [R0+URZ], RZ ;  /* 0x000000ff00ff79a7 */ /* 0x0045e200081004ff */
[----:B-1----:R-:W-:-:S02]  /*27d0*/  LOP3.LUT P3, RZ, R6, 0x1, RZ, 0xc0, !PT ;  /* 0x0000000106ff7812 */ /* 0x002fc4000786c0ff */
[----:B------:R-:W-:-:S04]  /*27e0*/  SEL R5, RZ, 0x1, P1 ;  /* 0x00000001ff057807 */ /* 0x000fc80000800000 */
[----:B------:R-:W-:Y:S02]  /*27f0*/  LOP3.LUT R10, R10, R5, RZ, 0x3c, !PT ;  /* 0x000000050a0a7212 */ /* 0x000fe400078e3cff */
[----:B--2---:R-:W-:-:S04]  /*2800*/  SEL R0, RZ, 0x1, P0 ;  /* 0x00000001ff007807 */ /* 0x004fc80000000000 */
[----:B------:R-:W-:Y:S01]  /*2810*/  LOP3.LUT R9, R9, R0, RZ, 0x3c, !PT ;  /* 0x0000000009097212 */ /* 0x000fe200078e3cff */
[----:B------:R-:W-:Y:S06]  /*2820*/  @P3 BRA `(.L_x_43) ;  /* 0xfffffffc002c3947 */ /* 0x000fec000383ffff */
[----:B------:R-:W-:Y:S01]  /*2830*/  ULEA UR5, UR6, UR37, 0x3 ;  /* 0x0000002506057291 */ /* 0x000fe2000f8e18ff */
[----:B------:R-:W-:-:S08]  /*2840*/  SHF.L.U32 R3, R12, 0x1f, RZ ;  /* 0x0000001f0c037819 */ /* 0x000fd000000006ff */
[----:B------:R-:W1:Y:S02]  /*2850*/  SYNCS.PHASECHK.TRANS64 P0, [UR5+0x70], R3 ;  /* 0x00007003ff0075a7 */ /* 0x000e640008001005 */
[----:B-1----:R-:W-:Y:S05]  /*2860*/  @P0 BRA `(.L_x_44) ;  /* 0x0000000000080947 */ /* 0x002fea0003800000 */
[----:B------:R-:W1:Y:S02]  /*2870*/  SYNCS.PHASECHK.TRANS64.TRYWAIT P0, [UR5+0x70], R3 ;  /* 0x00007003ff0075a7 */ /* 0x000e640008001105 */
[----:B-1----:R-:W-:Y:S05]  /*2880*/  @!P0 BRA `(.L_x_45) ;  /* 0x00000048008c8947 */ /* 0x002fea0003800000 */
.L_x_44:
[----:B------:R-:W-:-:S04]  /*2890*/  UIADD3 UR4, UPT, UPT, UR6, 0x1, URZ ;  /* 0x0000000106047890 */ /* 0x000fc8000fffe0ff */
[----:B------:R-:W-:-:S04]  /*28a0*/  UISETP.NE.AND UP0, UPT, UR4, 0x2, UPT ;  /* 0x000000020400788c */ /* 0x000fc8000bf05270 */
[----:B------:R-:W-:Y:S02]  /*28b0*/  USEL UR7, URZ, 0x1, UP0 ;  /* 0x00000001ff077887 */ /* 0x000fe40008000000 */
[----:B------:R-:W-:-:S04]  /*28c0*/  USEL UR4, UR4, URZ, UP0 ;  /* 0x000000ff04047287 */ /* 0x000fc80008000000 */
[----:B------:R-:W-:Y:S01]  /*28d0*/  ULEA UR4, UR4, UR37, 0x3 ;  /* 0x0000002504047291 */ /* 0x000fe2000f8e18ff */
[----:B-1----:R-:W-:-:S04]  /*28e0*/  LOP3.LUT R3, R12, UR7, RZ, 0x3c, !PT ;  /* 0x000000070c037c12 */ /* 0x002fc8000f8e3cff */
[----:B------:R-:W-:-:S04]  /*28f0*/  SHF.L.U32 R0, R3, 0x1f, RZ ;  /* 0x0000001f03007819 */ /* 0x000fc800000006ff */
[----:B------:R-:W1:Y:S02]  /*2900*/  SYNCS.PHASECHK.TRANS64 P0, [UR4+0x70], R0 ;  /* 0x00007000ff0075a7 */ /* 0x000e640008001004 */
[----:B-1----:R-:W-:Y:S05]  /*2910*/  @P0 EXIT ;  /* 0x000000000000094d */ /* 0x002fea0003800000 */
[----:B------:R-:W-:Y:S02]  /*2920*/  SHF.L.U32 R3, R3, 0x1f, RZ ;  /* 0x0000001f03037819 */ /* 0x000fe400000006ff */
[----:B------:R-:W-:-:S07]  /*2930*/  MOV R0, UR4 ;  /* 0x0000000400007c02 */ /* 0x000fce0008000f00 */
.L_x_46:
[----:B-1----:R1:W2:Y:S02]  /*2940*/  SYNCS.PHASECHK.TRANS64.TRYWAIT P0, [R0+URZ+0x70], R3 ;  /* 0x00007003000075a7 */ /* 0x0022a400080011ff */
[----:B--2---:R-:W-:Y:S05]  /*2950*/  @!P0 NANOSLEEP.SYNCS 0x989680 ;  /* 0x009896800000895d */ /* 0x004fea0003900000 */
[----:B------:R-:W2:Y:S02]  /*2960*/  @!P0 SYNCS.PHASECHK.TRANS64 P0, [R0+URZ+0x70], R3 ;  /* 0x00007003000085a7 */ /* 0x000ea400080010ff */
[----:B--2---:R-:W-:Y:S05]  /*2970*/  @P0 EXIT ;  /* 0x000000000000094d */ /* 0x004fea0003800000 */
[----:B------:R-:W-:Y:S05]  /*2980*/  BRA `(.L_x_46) ;  /* 0xfffffffc00ec7947 */ /* 0x000fea000383ffff */
.L_x_39:
[----:B------:R-:W-:-:S09]  /*2990*/  UISETP.NE.AND UP1, UPT, UR8, URZ, UPT ;  /* 0x000000ff0800728c */ /* 0x000fd2000bf25270 */
[----:B------:R-:W-:Y:S05]  /*29a0*/  BRA.U UP1, `(.L_x_47) ;  /* 0x0000000d01787547 */ /* 0x000fea000b800000 */
[----:B------:R-:W-:Y:S01]  /*29b0*/  UMOV UR4, 0x40 ;  /* 0x0000004000047882 */ /* 0x000fe20000000000 */
[----:B------:R-:W-:Y:S01]  /*29c0*/  NOP ;  /* 0x0000000000007918 */ /* 0x000fe20000000000 */
[----:B------:R-:W-:Y:S01]  /*29d0*/  ULEA UR4, UR37, UR4, 0x18 ;  /* 0x0000000425047291 */ /* 0x000fe2000f8ec0ff */
[----:B------:R-:W-:Y:S02]  /*29e0*/  UMOV UR5, 0x400 ;  /* 0x0000040000057882 */ /* 0x000fe40000000000 */
[----:B------:R-:W-:-:S06]  /*29f0*/  ULEA UR37, UR37, UR5, 0x18 ;  /* 0x0000000525257291 */ /* 0x000fcc000f8ec0ff */
[----:B------:R-:W1:Y:S02]  /*2a00*/  LDS.U8 R0, [UR4+0x1c] ;  /* 0x00001c04ff007984 */ /* 0x000e640008000000 */
[----:B-1----:R-:W-:-:S13]  /*2a10*/  ISETP.NE.AND P0, PT, R0, RZ, PT ;  /* 0x000000ff0000720c */ /* 0x002fda0003f05270 */
[----:B------:R-:W-:Y:S05]  /*2a20*/  @P0 BRA `(.L_x_48) ;  /* 0x0000000000580947 */ /* 0x000fea0003800000 */
[----:B------:R-:W-:-:S13]  /*2a30*/  ELECT P0, URZ, PT ;  /* 0x0000000000ff782f */ /* 0x000fda0003800000 */
[----:B------:R-:W-:Y:S05]  /*2a40*/  @!P0 BRA `(.L_x_49) ;  /* 0x0000000000608947 */ /* 0x000fea0003800000 */
[----:B------:R-:W-:Y:S01]  /*2a50*/  UMOV UR5, 0x10 ;  /* 0x0000001000057882 */ /* 0x000fe20000000000 */
[----:B------:R-:W-:Y:S01]  /*2a60*/  HFMA2 R0, -RZ, RZ, 0, 5.9604644775390625e-08 ;  /* 0x00000001ff007431 */ /* 0x000fe200000001ff */
[----:B------:R-:W-:-:S03]  /*2a70*/  MOV R2, 0xffff ;  /* 0x0000ffff00027802 */ /* 0x000fc60000000f00 */
[----:B------:R-:W-:Y:S04]  /*2a80*/  DEPBAR.LE SB1, 0x36 ;  /* 0x00009d800000791a */ /* 0x000fe80000000000 */
[----:B------:R-:W1:Y:S02]  /*2a90*/  UTCATOMSWS.FIND_AND_SET.ALIGN UP0, UR5, UR5 ;  /* 0x00000005000575e3 */ /* 0x000e640008000800 */
[----:B-1----:R-:W-:Y:S01]  /*2aa0*/  MOV R3, UR5 ;  /* 0x0000000500037c02 */ /* 0x002fe20008000f00 */
[----:B------:R-:W-:Y:S06]  /*2ab0*/  BRA.U UP0, `(.L_x_50) ;  /* 0x0000000100187547 */ /* 0x000fec000b800000 */
.L_x_51:
[----:B------:R-:W-:Y:S05]  /*2ac0*/  NANOSLEEP 0x64 ;  /* 0x000000640000795d */ /* 0x000fea0003800000 */
[----:B------:R-:W-:-:S05]  /*2ad0*/  UMOV UR5, 0x10 ;  /* 0x0000001000057882 */ /* 0x000fca0000000000 */
[----:B------:R-:W-:Y:S04]  /*2ae0*/  DEPBAR.LE SB1, 0x36 ;  /* 0x00009d800000791a */ /* 0x000fe80000000000 */
[----:B------:R-:W1:Y:S02]  /*2af0*/  UTCATOMSWS.FIND_AND_SET.ALIGN UP0, UR5, UR5 ;  /* 0x00000005000575e3 */ /* 0x000e640008000800 */
[----:B-1----:R-:W-:Y:S01]  /*2b00*/  MOV R3, UR5 ;  /* 0x0000000500037c02 */ /* 0x002fe20008000f00 */
[----:B------:R-:W-:Y:S05]  /*2b10*/  BRA.U !UP0, `(.L_x_51) ;  /* 0xfffffffd08e87547 */ /* 0x000fea000b83ffff */
.L_x_50:
[-C--:B------:R-:W-:Y:S02]  /*2b20*/  SHF.L.U32 R2, R2, R3.reuse, RZ ;  /* 0x0000000302027219 */ /* 0x080fe400000006ff */
[----:B------:R-:W-:Y:S01]  /*2b30*/  SHF.L.U32 R0, R0, R3, RZ ;  /* 0x0000000300007219 */ /* 0x000fe200000006ff */
[----:B------:R-:W-:Y:S02]  /*2b40*/  IMAD.SHL.U32 R3, R3, 0x20, RZ ;  /* 0x0000002003037824 */ /* 0x000fe400078e00ff */
[----:B------:R1:W-:Y:S04]  /*2b50*/  ATOMS.OR RZ, [UR4+0x14], R2 ;  /* 0x00001402ffff798c */ /* 0x0003e8000b000004 */
[----:B------:R1:W-:Y:S04]  /*2b60*/  ATOMS.OR RZ, [UR4+0x18], R0 ;  /* 0x00001800ffff798c */ /* 0x0003e8000b000004 */
[----:B------:R1:W-:Y:S01]  /*2b70*/  STS [UR37+0x110], R3 ;  /* 0x00011003ff007988 */ /* 0x0003e20008000825 */
[----:B------:R-:W-:Y:S05]  /*2b80*/  BRA `(.L_x_49) ;  /* 0x0000000000107947 */ /* 0x000fea0003800000 */
.L_x_48:
[----:B------:R-:W-:Y:S02]  /*2b90*/  MOV R0, 0xffffffff ;  /* 0xffffffff00007802 */ /* 0x000fe40000000f00 */
[----:B------:R-:W-:-:S03]  /*2ba0*/  MOV R2, 0x2bd0 ;  /* 0x00002bd000027802 */ /* 0x000fc60000000f00 */
[----:B------:R1:W-:Y:S04]  /*2bb0*/  STS [UR37+0x110], R0 ;  /* 0x00011000ff007988 */ /* 0x0003e80008000825 */
[----:B-1-3-5:R-:W-:Y:S05]  /*2bc0*/  CALL.REL.NOINC `($__internal_1_$__cuda_sm10x_tcgen05_guardrail_trap_phase_invalid_during_alloc) ;  /* 0x0000004c00487944 */ /* 0x02afea0003c00000 */
.L_x_49:
[----:B------:R-:W-:Y:S05]  /*2bd0*/  WARPSYNC.ALL ;  /* 0x0000000000007948 */ /* 0x000fea0003800000 */
[----:B------:R-:W2:Y:S01]  /*2be0*/  S2UR UR6, SR_CgaCtaId ;  /* 0x00000000000679c3 */ /* 0x000ea20000008800 */
[----:B------:R-:W-:Y:S01]  /*2bf0*/  UMOV UR4, 0x400 ;  /* 0x0000040000047882 */ /* 0x000fe20000000000 */
[----:B------:R-:W-:-:S06]  /*2c00*/  NOP ;  /* 0x0000000000007918 */ /* 0x000fcc0000000000 */
[----:B------:R-:W-:Y:S06]  /*2c10*/  BAR.ARV 0x6, 0xa0 ;  /* 0x0182800000007b1d */ /* 0x000fec0000002000 */
[----:B------:R-:W4:Y:S01]  /*2c20*/  LDCU UR7, c[0x0][0x38c] ;  /* 0x00007180ff0777ac */ /* 0x000f220008000800 */
[----:B------:R-:W-:Y:S01]  /*2c30*/  IMAD.MOV.U32 R11, RZ, RZ, 0x1 ;  /* 0x00000001ff0b7424 */ /* 0x000fe200078e00ff */
[----:B------:R-:W-:Y:S01]  /*2c40*/  CS2R R8, SRZ ;  /* 0x0000000000087805 */ /* 0x000fe2000001ff00 */
[----:B------:R-:W-:Y:S01]  /*2c50*/  IMAD.MOV.U32 R10, RZ, RZ, RZ ;  /* 0x000000ffff0a7224 */ /* 0x000fe200078e00ff */
[----:B------:R-:W-:Y:S01]  /*2c60*/  UMOV UR18, URZ ;  /* 0x000000ff00127c82 */ /* 0x000fe20008000000 */
[----:B------:R-:W-:Y:S01]  /*2c70*/  UMOV UR17, URZ ;  /* 0x000000ff00117c82 */ /* 0x000fe20008000000 */
[----:B------:R-:W-:Y:S01]  /*2c80*/  UMOV UR20, 0x0 ;  /* 0x0000000000147882 */ /* 0x000fe20000000000 */
[----:B------:R-:W-:Y:S01]  /*2c90*/  UMOV UR21, 0x4200010 ;  /* 0x0420001000157882 */ /* 0x000fe20000000000 */
[----:B--2---:R-:W-:Y:S01]  /*2ca0*/  ULEA UR6, UR6, UR4, 0x18 ;  /* 0x0000000406067291 */ /* 0x004fe2000f8ec0ff */
[----:B------:R-:W2:Y:S03]  /*2cb0*/  LDCU UR4, c[0x0][0x38c] ;  /* 0x00007180ff0477ac */ /* 0x000ea60008000800 */
[----:B------:R-:W-:-:S02]  /*2cc0*/  UIADD3 UR11, UPT, UPT, UR6, 0x4400, URZ ;  /* 0x00004400060b7890 */ /* 0x000fc4000fffe0ff */
[----:B----4-:R-:W-:-:S03]  /*2cd0*/  UIADD3 UR7, UPT, UPT, UR7, 0x1f, URZ ;  /* 0x0000001f07077890 */ /* 0x010fc6000fffe0ff */
[----:B-1----:R-:W1:Y:S01]  /*2ce0*/  LDS R0, [UR6+0x110] ;  /* 0x00011006ff007984 */ /* 0x002e620008000800 */
[----:B------:R-:W-:Y:S02]  /*2cf0*/  UIADD3 UR12, UPT, UPT, UR6, 0x5c00, URZ ;  /* 0x00005c00060c7890 */ /* 0x000fe4000fffe0ff */
[----:B------:R-:W-:Y:S02]  /*2d00*/  USHF.R.S32.HI UR5, URZ, 0x1f, UR7 ;  /* 0x0000001fff057899 */ /* 0x000fe40008011407 */
[----:B------:R-:W-:Y:S02]  /*2d10*/  USHF.R.U32.HI UR11, URZ, 0x4, UR11 ;  /* 0x00000004ff0b7899 */ /* 0x000fe4000801160b */
[----:B------:R-:W-:Y:S02]  /*2d20*/  ULEA.HI UR5, UR5, UR7, URZ, 0x5 ;  /* 0x0000000705057291 */ /* 0x000fe4000f8f28ff */
[----:B------:R-:W-:Y:S02]  /*2d30*/  USHF.R.U32.HI UR12, URZ, 0x4, UR12 ;  /* 0x00000004ff0c7899 */ /* 0x000fe4000801160c */
[----:B------:R-:W-:-:S02]  /*2d40*/  USHF.R.S32.HI UR5, URZ, 0x5, UR5 ;  /* 0x00000005ff057899 */ /* 0x000fc40008011405 */
[----:B------:R-:W-:Y:S02]  /*2d50*/  ULOP3.LUT UR11, UR11, 0x3fff, URZ, 0xc0, !UPT ;  /* 0x00003fff0b0b7892 */ /* 0x000fe4000f8ec0ff */
[----:B------:R-:W-:Y:S02]  /*2d60*/  UISETP.LT.AND UP0, UPT, UR5, 0x1, UPT ;  /* 0x000000010500788c */ /* 0x000fe4000bf01270 */
[----:B------:R-:W-:Y:S02]  /*2d70*/  ULOP3.LUT UR12, UR12, 0x3fff, URZ, 0xc0, !UPT ;  /* 0x00003fff0c0c7892 */ /* 0x000fe4000f8ec0ff */
[----:B------:R-:W-:Y:S02]  /*2d80*/  USEL UR10, UR5, 0x1, !UP0 ;  /* 0x00000001050a7887 */ /* 0x000fe4000c000000 */
[----:B------:R-:W-:Y:S02]  /*2d90*/  ULOP3.LUT UR11, UR11, 0x10000, URZ, 0xfc, !UPT ;  /* 0x000100000b0b7892 */ /* 0x000fe4000f8efcff */
[----:B------:R-:W-:-:S02]  /*2da0*/  ULOP3.LUT UR12, UR12, 0x10000, URZ, 0xfc, !UPT ;  /* 0x000100000c0c7892 */ /* 0x000fc4000f8efcff */
[----:B------:R-:W-:Y:S02]  /*2db0*/  UIADD3 UR10, UPT, UPT, -UR10, URZ, URZ ;  /* 0x000000ff0a0a7290 */ /* 0x000fe4000fffe1ff */
[----:B--2---:R-:W-:Y:S01]  /*2dc0*/  UISETP.GE.AND UP3, UPT, UR4, 0x1, UPT ;  /* 0x000000010400788c */ /* 0x004fe2000bf66270 */
[----:B-1----:R-:W-:-:S15]  /*2dd0*/  R2UR UR19, R0 ;  /* 0x00000000001372ca */ /* 0x002fde00000e0000 */
.L_x_58:
[----:B------:R-:W-:Y:S02]  /*2de0*/  LEA R0, R10, UR6, 0x3 ;  /* 0x000000060a007c11 */ /* 0x000fe4000f8e18ff */
[----:B------:R-:W-:Y:S02]  /*2df0*/  SHF.L.U32 R5, R9, 0x1f, RZ ;  /* 0x0000001f09057819 */ /* 0x000fe400000006ff */
[----:B------:R-:W-:Y:S01]  /*2e00*/  PLOP3.LUT P0, PT, PT, PT, UP3, 0x80, 0x8 ;  /* 0x000000000008781c */ /* 0x000fe20003f0f038 */
[----:B------:R-:W-:Y:S01]  /*2e10*/  VIADD R3, R0, 0x70 ;  /* 0x0000007000037836 */ /* 0x000fe20000000000 */
[----:B-1----:R-:W1:Y:S02]  /*2e20*/  SYNCS.PHASECHK.TRANS64.TRYWAIT P1, [R0+URZ+0x60], R5 ;  /* 0x00006005000075a7 */ /* 0x002e6400080211ff */
[----:B-1--4-:R-:W-:Y:S09]  /*2e30*/  @!P1 BRA `(.L_x_52) ;  /* 0x0000004400389947 */ /* 0x012ff20003800000 */
.L_x_117:
[----:B------:R-:W-:Y:S01]  /*2e40*/  LEA R4, R10, UR6, 0x4 ;  /* 0x000000060a047c11 */ /* 0x000fe2000f8e20ff */
[----:B------:R-:W-:Y:S01]  /*2e50*/  @UP3 ULEA UR4, UR17, UR6, 0x3 ;  /* 0x0000000611043291 */ /* 0x000fe2000f8e18ff */
[----:B------:R-:W-:Y:S01]  /*2e60*/  PLOP3.LUT P2, PT, PT, PT, PT, 0x80, 0x8 ;  /* 0x000000000008781c */ /* 0x000fe20003f4f070 */
[----:B------:R-:W-:Y:S01]  /*2e70*/  ULEA UR9, UR18, UR6, 0x3 ;  /* 0x0000000612097291 */ /* 0x000fe2000f8e18ff */
[----:B------:R-:W-:Y:S02]  /*2e80*/  PRMT R3, RZ, 0x654, R3 ;  /* 0x00000654ff037816 */ /* 0x000fe40000000003 */
[----:B-1----:R-:W1:Y:S01]  /*2e90*/  LDS.128 R4, [R4+0xf0] ;  /* 0x0000f00004047984 */ /* 0x002e620000000c00 */
[----:B------:R-:W-:Y:S02]  /*2ea0*/  @P0 SHF.L.U32 R2, R8, 0x1f, RZ ;  /* 0x0000001f08020819 */ /* 0x000fe400000006ff */
[----:B------:R-:W-:Y:S01]  /*2eb0*/  SHF.L.U32 R0, R11, 0x1f, RZ ;  /* 0x0000001f0b007819 */ /* 0x000fe200000006ff */
[----:B------:R-:W-:Y:S01]  /*2ec0*/  @!PT LDS RZ, [RZ] ;  /* 0x00000000fffff984 */ /* 0x000fe20000000800 */
[----:B------:R-:W-:Y:S01]  /*2ed0*/  @!PT LDS RZ, [RZ] ;  /* 0x00000000fffff984 */ /* 0x000fe20000000800 */
[----:B------:R-:W-:Y:S01]  /*2ee0*/  @!PT LDS RZ, [RZ] ;  /* 0x00000000fffff984 */ /* 0x000fe20000000800 */
[----:B------:R-:W-:Y:S01]  /*2ef0*/  @!PT LDS RZ, [RZ] ;  /* 0x00000000fffff984 */ /* 0x000fe20000000800 */
[----:B------:R2:W-:Y:S06]  /*2f00*/  MEMBAR.ALL.CTA ;  /* 0x0000000000007992 */ /* 0x0005ec0000008000 */
[----:B--2---:R-:W2:Y:S02]  /*2f10*/  FENCE.VIEW.ASYNC.S ;  /* 0x00000000000073c6 */ /* 0x004ea40000000000 */
[----:B--2---:R2:W-:Y:S01]  /*2f20*/  SYNCS.ARRIVE.TRANS64.RED.A1T0 RZ, [R3+URZ], RZ ;  /* 0x000000ff03ff79a7 */ /* 0x0045e200081004ff */
[----:B------:R2:W4:Y:S01]  /*2f30*/  @P0 SYNCS.PHASECHK.TRANS64.TRYWAIT P2, [UR4], R2 ;  /* 0x00000002ff0005a7 */ /* 0x0005220008041104 */
[----:B-1----:R-:W-:Y:S01]  /*2f40*/  LOP3.LUT P1, RZ, R6, 0x1, RZ, 0xc0, !PT ;  /* 0x0000000106ff7812 */ /* 0x002fe2000782c0ff */
[----:B------:R-:W1:Y:S02]  /*2f50*/  SYNCS.PHASECHK.TRANS64.TRYWAIT P0, [UR9+0xa0], R0 ;  /* 0x0000a000ff0075a7 */ /* 0x000e640008001109 */
[----:B-12-4-:R-:W-:Y:S10]  /*2f60*/  @!P0 BRA `(.L_x_53) ;  /* 0x0000004400008947 */ /* 0x016ff40003800000 */
.L_x_119:
[----:B------:R-:W-:Y:S01]  /*2f70*/  IADD3 R10, PT, PT, R10, 0x1, RZ ;  /* 0x000000010a0a7810 */ /* 0x000fe20007ffe0ff */
[----:B------:R-:W-:Y:S06]  /*2f80*/  BRA.U !UP3, `(.L_x_54) ;  /* 0x000000010ba07547 */ /* 0x000fec000b800000 */
[----:B------:R-:W-:Y:S02]  /*2f90*/  ULEA.HI UR8, UR18, UR18, URZ, 0x1 ;  /* 0x0000001212087291 */ /* 0x000fe4000f8f08ff */
[----:B------:R-:W-:Y:S02]  /*2fa0*/  UPLOP3.LUT UP4, UPT, UPT, UPT, UPT, 0x40, 0x4 ;  /* 0x000000000004789c */ /* 0x000fe40003f8e870 */
[----:B------:R-:W-:Y:S02]  /*2fb0*/  USHF.L.U32 UR4, UR8, 0x6, URZ ;  /* 0x0000000608047899 */ /* 0x000fe400080006ff */
[----:B------:R-:W-:Y:S02]  /*2fc0*/  ULOP3.LUT UR8, UR8, 0xffe, URZ, 0xc0, !UPT ;  /* 0x00000ffe08087892 */ /* 0x000fe4000f8ec0ff */
[----:B------:R-:W-:Y:S02]  /*2fd0*/  ULOP3.LUT UR4, UR4, 0xffffff80, URZ, 0xc0, !UPT ;  /* 0xffffff8004047892 */ /* 0x000fe4000f8ec0ff */
[----:B------:R-:W-:-:S02]  /*2fe0*/  UIADD3 UR8, UPT, UPT, -UR8, UR18, URZ ;  /* 0x0000001208087290 */ /* 0x000fc4000fffe1ff */
[----:B------:R-:W-:Y:S01]  /*2ff0*/  UIADD3 UR4, UPT, UPT, UR19, UR4, URZ ;  /* 0x0000000413047290 */ /* 0x000fe2000fffe0ff */
[----:B------:R-:W-:Y:S01]  /*3000*/  UMOV UR16, UR10 ;  /* 0x0000000a00107c82 */ /* 0x000fe20008000000 */
[----:B------:R-:W-:Y:S02]  /*3010*/  UMOV UR15, UR5 ;  /* 0x00000005000f7c82 */ /* 0x000fe40008000000 */
[----:B------:R-:W-:Y:S01]  /*3020*/  ULEA UR8, UR8, UR4, 0x14 ;  /* 0x0000000408087291 */ /* 0x000fe2000f8ea0ff */
[----:B------:R-:W-:-:S11]  /*3030*/  UMOV UR14, UR17 ;  /* 0x00000011000e7c82 */ /* 0x000fd60008000000 */
.L_x_57:
[----:B------:R-:W-:Y:S02]  /*3040*/  UIADD3 UR16, UPT, UPT, UR16, 0x1, URZ ;  /* 0x0000000110107890 */ /* 0x000fe4000fffe0ff */
[----:B--2---:R-:W-:Y:S02]  /*3050*/  ULEA UR7, UR14, UR6, 0x3 ;  /* 0x000000060e077291 */ /* 0x004fe4000f8e18ff */
[----:B------:R-:W-:Y:S01]  /*3060*/  UISETP.NE.AND UP0, UPT, UR16, URZ, UPT ;  /* 0x000000ff1000728c */ /* 0x000fe2000bf05270 */
[----:B----4-:R-:W-:Y:S10]  /*3070*/  @P2 BRA `(.L_x_55) ;  /* 0x00000000000c2947 */ /* 0x010ff40003800000 */
[----:B-1----:R-:W-:Y:S04]  /*3080*/  SHF.L.U32 R3, R8, 0x1f, RZ ;  /* 0x0000001f08037819 */ /* 0x002fe800000006ff */
[----:B------:R-:W1:Y:S02]  /*3090*/  SYNCS.PHASECHK.TRANS64.TRYWAIT P0, [UR7], R3 ;  /* 0x00000003ff0075a7 */ /* 0x000e640008001107 */
[----:B-1----:R-:W-:Y:S05]  /*30a0*/  @!P0 BRA `(.L_x_56) ;  /* 0x0000004000c88947 */ /* 0x002fea0003800000 */
.L_x_55:
[----:B------:R-:W-:Y:S01]  /*30b0*/  UISETP.NE.AND UP1, UPT, UR15, 0x1, UPT ;  /* 0x000000010f00788c */ /* 0x000fe2000bf25270 */
[----:B------:R-:W-:Y:S01]  /*30c0*/  PLOP3.LUT P2, PT, PT, PT, PT, 0x80, 0x8 ;  /* 0x000000000008781c */ /* 0x000fe20003f4f070 */
[----:B------:R-:W-:Y:S02]  /*30d0*/  UIADD3 UR17, UPT, UPT, UR14, 0x1, URZ ;  /* 0x000000010e117890 */ /* 0x000fe4000fffe0ff */
[----:B------:R-:W-:Y:S02]  /*30e0*/  ULEA UR22, UR14, UR12, 0x8 ;  /* 0x0000000c0e167291 */ /* 0x000fe4000f8e40ff */
[----:B------:R-:W-:Y:S01]  /*30f0*/  UISETP.NE.AND UP2, UPT, UR17, 0x3, UPT ;  /* 0x000000031100788c */ /* 0x000fe2000bf45270 */
[----:B------:R-:W-:Y:S01]  /*3100*/  PLOP3.LUT P0, PT, PT, PT, UP1, 0x80, 0x8 ;  /* 0x000000000008781c */ /* 0x000fe20003f0f018 */
[----:B------:R-:W-:Y:S02]  /*3110*/  ULEA UR24, UR14, UR11, 0x7 ;  /* 0x0000000b0e187291 */ /* 0x000fe4000f8e38ff */
[----:B------:R-:W-:Y:S02]  /*3120*/  USEL UR13, URZ, 0x1, UP2 ;  /* 0x00000001ff0d7887 */ /* 0x000fe40009000000 */
[----:B------:R-:W-:Y:S02]  /*3130*/  USEL UR17, UR17, URZ, UP2 ;  /* 0x000000ff11117287 */ /* 0x000fe40009000000 */
[----:B------:R-:W-:Y:S02]  /*3140*/  UIADD3 UR7, UPT, UPT, UR7, 0x18, URZ ;  /* 0x0000001807077890 */ /* 0x000fe4000fffe0ff */
[----:B------:R-:W-:Y:S01]  /*3150*/  @UP1 ULEA UR4, UR17, UR6, 0x3 ;  /* 0x0000000611041291 */ /* 0x000fe2000f8e18ff */
[----:B------:R-:W-:Y:S01]  /*3160*/  LOP3.LUT R8, R8, UR13, RZ, 0x3c, !PT ;  /* 0x0000000d08087c12 */ /* 0x000fe2000f8e3cff */
[----:B------:R-:W-:Y:S01]  /*3170*/  UMOV UR23, 0xc0004010 ;  /* 0xc000401000177882 */ /* 0x000fe20000000000 */
[----:B------:R-:W-:Y:S01]  /*3180*/  UMOV UR25, 0xc0004010 ;  /* 0xc000401000197882 */ /* 0x000fe20000000000 */
[----:B------:R-:W-:Y:S01]  /*3190*/  UIADD3 UR15, UPT, UPT, UR15, -0x1, URZ ;  /* 0xffffffff0f0f7890 */ /* 0x000fe2000fffe0ff */
[----:B-1----:R-:W-:Y:S01]  /*31a0*/  @P0 SHF.L.U32 R0, R8, 0x1f, RZ ;  /* 0x0000001f08000819 */ /* 0x002fe200000006ff */
[----:B------:R-:W-:Y:S03]  /*31b0*/  UMOV UR14, UR17 ;  /* 0x00000011000e7c82 */ /* 0x000fe60008000000 */
[----:B------:R2:W4:Y:S01]  /*31c0*/  @P0 SYNCS.PHASECHK.TRANS64.TRYWAIT P2, [UR4], R0 ;  /* 0x00000000ff0005a7 */ /* 0x0005220008041104 */
[----:B------:R2:W-:Y:S01]  /*31d0*/  UTCQMMA gdesc[UR24], gdesc[UR22], tmem[UR8], tmem[UR20], idesc[UR21], UP4 ;  /* 0x00ff1416180075ea */ /* 0x0005e2000a000308 */
[----:B------:R-:W-:Y:S01]  /*31e0*/  UPLOP3.LUT UP4, UPT, UPT, UPT, UPT, 0x80, 0x8 ;  /* 0x000000000008789c */ /* 0x000fe20003f8f070 */
[----:B------:R2:W-:Y:S01]  /*31f0*/  UTCBAR [UR7], URZ ;  /* 0x000000ff070073e9 */ /* 0x0005e200080000ff */
[----:B------:R-:W-:Y:S09]  /*3200*/  BRA.U UP0, `(.L_x_57) ;  /* 0xfffffffd008c7547 */ /* 0x000ff2000b83ffff */
.L_x_54:
[----:B------:R-:W-:Y:S01]  /*3210*/  UIADD3 UR18, UPT, UPT, UR18, 0x1, URZ ;  /* 0x0000000112127890 */ /* 0x000fe2000fffe0ff */
[C---:B------:R-:W-:Y:S01]  /*3220*/  ISETP.NE.AND P0, PT, R10.reuse, 0x2, PT ;  /* 0x000000020a00780c */ /* 0x040fe20003f05270 */
[----:B------:R-:W-:Y:S02]  /*3230*/  UIADD3 UR9, UPT, UPT, UR9, 0x80, URZ ;  /* 0x0000008009097890 */ /* 0x000fe4000fffe0ff */
[----:B------:R-:W-:Y:S01]  /*3240*/  UISETP.NE.AND UP0, UPT, UR18, 0x4, UPT ;  /* 0x000000041200788c */ /* 0x000fe2000bf05270 */
[----:B-12---:R-:W-:Y:S02]  /*3250*/  SEL R0, RZ, 0x1, P0 ;  /* 0x00000001ff007807 */ /* 0x006fe40000000000 */
[----:B------:R-:W-:Y:S01]  /*3260*/  SEL R10, R10, RZ, P0 ;  /* 0x000000ff0a0a7207 */ /* 0x000fe20000000000 */
[----:B------:R-:W-:Y:S01]  /*3270*/  USEL UR4, URZ, 0x1, UP0 ;  /* 0x00000001ff047887 */ /* 0x000fe20008000000 */
[----:B------:R-:W-:Y:S01]  /*3280*/  LOP3.LUT R9, R9, R0, RZ, 0x3c, !PT ;  /* 0x0000000009097212 */ /* 0x000fe200078e3cff */
[----:B------:R-:W-:Y:S01]  /*3290*/  USEL UR18, UR18, URZ, UP0 ;  /* 0x000000ff12127287 */ /* 0x000fe20008000000 */
[----:B------:R1:W-:Y:S03]  /*32a0*/  UTCBAR [UR9], URZ ;  /* 0x000000ff090073e9 */ /* 0x0003e600080000ff */
[----:B------:R-:W-:Y:S01]  /*32b0*/  LOP3.LUT R11, R11, UR4, RZ, 0x3c, !PT ;  /* 0x000000040b0b7c12 */ /* 0x000fe2000f8e3cff */
[----:B------:R-:W-:Y:S07]  /*32c0*/  @P1 BRA `(.L_x_58) ;  /* 0xfffffff800c41947 */ /* 0x000fee000383ffff */
[----:B------:R-:W2:Y:S01]  /*32d0*/  S2UR UR4, SR_CgaCtaId ;  /* 0x00000000000479c3 */ /* 0x000ea20000008800 */
[----:B------:R-:W-:Y:S01]  /*32e0*/  ELECT P0, URZ, PT ;  /* 0x0000000000ff782f */ /* 0x000fe20003800000 */
[----:B------:R-:W-:Y:S01]  /*32f0*/  IMAD.MOV.U32 R0, RZ, RZ, 0x1 ;  /* 0x00000001ff007424 */ /* 0x000fe200078e00ff */
[----:B------:R-:W-:Y:S01]  /*3300*/  UIADD3 UR6, UPT, UPT, UR6, 0xa0, URZ ;  /* 0x000000a006067890 */ /* 0x000fe2000fffe0ff */
[----:B------:R-:W-:Y:S01]  /*3310*/  SHF.L.U32 R3, R11, 0x1f, RZ ;  /* 0x0000001f0b037819 */ /* 0x000fe200000006ff */
[----:B------:R-:W-:-:S03]  /*3320*/  UMOV UR5, 0x40 ;  /* 0x0000004000057882 */ /* 0x000fc60000000000 */
[----:B------:R-:W-:Y:S01]  /*3330*/  UVIRTCOUNT.DEALLOC.SMPOOL 0x80 ;  /* 0x000000800000784c */ /* 0x000fe20000000000 */
[----:B--2---:R-:W-:Y:S02]  /*3340*/  ULEA UR4, UR4, UR5, 0x18 ;  /* 0x0000000504047291 */ /* 0x004fe4000f8ec0ff */
[----:B------:R-:W-:-:S07]  /*3350*/  ULEA UR5, UR18, UR6, 0x3 ;  /* 0x0000000612057291 */ /* 0x000fce000f8e18ff */
[----:B------:R2:W-:Y:S02]  /*3360*/  @P0 STS.U8 [UR4+0x1c], R0 ;  /* 0x00001c00ff000988 */ /* 0x0005e40008000004 */
[----:B------:R-:W3:Y:S02]  /*3370*/  SYNCS.PHASECHK.TRANS64.TRYWAIT P0, [UR5], R3 ;  /* 0x00000003ff0075a7 */ /* 0x000ee40008001105 */
[----:B--23--:R-:W-:Y:S05]  /*3380*/  @!P0 BRA `(.L_x_59) ;  /* 0x0000004000288947 */ /* 0x00cfea0003800000 */
.L_x_122:
[----:B------:R-:W-:-:S04]  /*3390*/  UIADD3 UR7, UPT, UPT, UR18, 0x1, URZ ;  /* 0x0000000112077890 */ /* 0x000fc8000fffe0ff */
[----:B------:R-:W-:-:S04]  /*33a0*/  UISETP.NE.AND UP0, UPT, UR7, 0x4, UPT ;  /* 0x000000040700788c */ /* 0x000fc8000bf05270 */
[----:B------:R-:W-:Y:S02]  /*33b0*/  USEL UR8, URZ, 0x1, UP0 ;  /* 0x00000001ff087887 */ /* 0x000fe40008000000 */
[----:B------:R-:W-:-:S04]  /*33c0*/  USEL UR7, UR7, URZ, UP0 ;  /* 0x000000ff07077287 */ /* 0x000fc80008000000 */
[----:B------:R-:W-:Y:S01]  /*33d0*/  ULEA UR5, UR7, UR6, 0x3 ;  /* 0x0000000607057291 */ /* 0x000fe2000f8e18ff */
[----:B------:R-:W-:-:S04]  /*33e0*/  LOP3.LUT R2, R11, UR8, RZ, 0x3c, !PT ;  /* 0x000000080b027c12 */ /* 0x000fc8000f8e3cff */
[----:B--2---:R-:W-:-:S04]  /*33f0*/  SHF.L.U32 R3, R2, 0x1f, RZ ;  /* 0x0000001f02037819 */ /* 0x004fc800000006ff */
[----:B------:R-:W2:Y:S02]  /*3400*/  SYNCS.PHASECHK.TRANS64.TRYWAIT P0, [UR5], R3 ;  /* 0x00000003ff0075a7 */ /* 0x000ea40008001105 */
[----:B--2---:R-:W-:Y:S05]  /*3410*/  @!P0 BRA `(.L_x_60) ;  /* 0x00000040001c8947 */ /* 0x004fea0003800000 */
.L_x_124:
        /* <DEDUP_REMOVED lines=9> */
.L_x_126:
[----:B------:R-:W-:-:S04]  /*34b0*/  UIADD3 UR7, UPT, UPT, UR7, 0x1, URZ ;  /* 0x0000000107077890 */ /* 0x000fc8000fffe0ff */
[----:B------:R-:W-:-:S04]  /*34c0*/  UISETP.NE.AND UP0, UPT, UR7, 0x4, UPT ;  /* 0x000000040700788c */ /* 0x000fc8000bf05270 */
[----:B------:R-:W-:Y:S02]  /*34d0*/  USEL UR5, URZ, 0x1, UP0 ;  /* 0x00000001ff057887 */ /* 0x000fe40008000000 */
[----:B------:R-:W-:-:S04]  /*34e0*/  USEL UR7, UR7, URZ, UP0 ;  /* 0x000000ff07077287 */ /* 0x000fc80008000000 */
[----:B------:R-:W-:Y:S01]  /*34f0*/  ULEA UR7, UR7, UR6, 0x3 ;  /* 0x0000000607077291 */ /* 0x000fe2000f8e18ff */
[----:B--2---:R-:W-:-:S04]  /*3500*/  LOP3.LUT R3, R2, UR5, RZ, 0x3c, !PT ;  /* 0x0000000502037c12 */ /* 0x004fc8000f8e3cff */
[----:B------:R-:W-:-:S04]  /*3510*/  SHF.L.U32 R3, R3, 0x1f, RZ ;  /* 0x0000001f03037819 */ /* 0x000fc800000006ff */
[----:B------:R-:W2:Y:S02]  /*3520*/  SYNCS.PHASECHK.TRANS64.TRYWAIT P0, [UR7], R3 ;  /* 0x00000003ff0075a7 */ /* 0x000ea40008001107 */
[----:B--2---:R-:W-:Y:S05]  /*3530*/  @!P0 BRA `(.L_x_62) ;  /* 0x0000004000048947 */ /* 0x004fea0003800000 */
.L_x_128:
[----:B------:R-:W-:Y:S01]  /*3540*/  NOP ;  /* 0x0000000000007918 */ /* 0x000fe20000000000 */
[----:B--2---:R-:W2:Y:S01]  /*3550*/  LDS R0, [UR4+0x14] ;  /* 0x00001404ff007984 */ /* 0x004ea20008000800 */
[----:B------:R-:W-:Y:S01]  /*3560*/  ULOP3.LUT UR6, UR19, 0xffff, URZ, 0xc0, !UPT ;  /* 0x0000ffff13067892 */ /* 0x000fe2000f8ec0ff */
[----:B------:R-:W-:Y:S01]  /*3570*/  UMOV UR8, 0xffff ;  /* 0x0000ffff00087882 */ /* 0x000fe20000000000 */
[----:B------:R-:W-:Y:S02]  /*3580*/  UMOV UR5, 0x1 ;  /* 0x0000000100057882 */ /* 0x000fe40000000000 */
[----:B------:R-:W-:-:S04]  /*3590*/  USHF.R.U32.HI UR6, URZ, 0x5, UR6 ;  /* 0x00000005ff067899 */ /* 0x000fc80008011606 */
[----:B------:R-:W-:Y:S02]  /*35a0*/  USHF.L.U32 UR8, UR8, UR6, URZ ;  /* 0x0000000608087299 */ /* 0x000fe400080006ff */
[----:B------:R-:W-:-:S04]  /*35b0*/  USHF.L.U32 UR5, UR5, UR6, URZ ;  /* 0x0000000605057299 */ /* 0x000fc800080006ff */
[----:B--2---:R-:W-:-:S04]  /*35c0*/  LOP3.LUT R0, R0, UR8, RZ, 0xc0, !PT ;  /* 0x0000000800007c12 */ /* 0x004fc8000f8ec0ff */
[----:B------:R-:W-:-:S13]  /*35d0*/  ISETP.NE.AND P0, PT, R0, UR8, PT ;  /* 0x0000000800007c0c */ /* 0x000fda000bf05270 */
[----:B------:R-:W-:Y:S05]  /*35e0*/  @P0 BRA `(.L_x_63) ;  /* 0x0000000000580947 */ /* 0x000fea0003800000 */
[----:B------:R-:W2:Y:S02]  /*35f0*/  LDS R0, [UR4+0x18] ;  /* 0x00001804ff007984 */ /* 0x000ea40008000800 */
[----:B--2---:R-:W-:-:S04]  /*3600*/  LOP3.LUT R0, R0, UR5, RZ, 0xc0, !PT ;  /* 0x0000000500007c12 */ /* 0x004fc8000f8ec0ff */
[----:B------:R-:W-:-:S13]  /*3610*/  ISETP.NE.AND P0, PT, R0, UR5, PT ;  /* 0x0000000500007c0c */ /* 0x000fda000bf05270 */
[----:B------:R-:W-:Y:S05]  /*3620*/  @P0 BRA `(.L_x_64) ;  /* 0x00000000003c0947 */ /* 0x000fea0003800000 */
[----:B------:R-:W2:Y:S01]  /*3630*/  S2R R2, SR_LANEID ;  /* 0x0000000000027919 */ /* 0x000ea20000000000 */
[----:B------:R-:W-:Y:S01]  /*3640*/  ULOP3.LUT UR8, URZ, UR8, URZ, 0x33, !UPT ;  /* 0x00000008ff087292 */ /* 0x000fe2000f8e33ff */
[----:B------:R-:W-:Y:S01]  /*3650*/  LOP3.LUT R4, RZ, UR5, RZ, 0x33, !PT ;  /* 0x00000005ff047c12 */ /* 0x000fe2000f8e33ff */
[----:B------:R-:W-:Y:S02]  /*3660*/  VOTEU.ANY UR7, UPT, PT ;  /* 0x0000000000077886 */ /* 0x000fe400038e0100 */
[----:B------:R-:W-:Y:S01]  /*3670*/  UFLO.U32 UR7, UR7 ;  /* 0x00000007000772bd */ /* 0x000fe200080e0000 */
[----:B------:R-:W3:Y:S01]  /*3680*/  REDUX UR5, R4 ;  /* 0x00000000040573c4 */ /* 0x000ee20000000000 */
[----:B------:R-:W-:-:S06]  /*3690*/  IMAD.U32 R0, RZ, RZ, UR8 ;  /* 0x00000008ff007e24 */ /* 0x000fcc000f8e00ff */
[----:B------:R1:W-:Y:S01]  /*36a0*/  UTCATOMSWS.AND URZ, UR8 ;  /* 0x0000000800ff79e3 */ /* 0x0003e20008000000 */
[----:B------:R-:W4:Y:S01]  /*36b0*/  REDUX UR6, R0 ;  /* 0x00000000000673c4 */ /* 0x000f220000000000 */
[----:B--2---:R-:W-:Y:S01]  /*36c0*/  ISETP.EQ.U32.AND P0, PT, R2, UR7, PT ;  /* 0x0000000702007c0c */ /* 0x004fe2000bf02070 */
[----:B---3--:R-:W-:Y:S01]  /*36d0*/  IMAD.U32 R2, RZ, RZ, UR5 ;  /* 0x00000005ff027e24 */ /* 0x008fe2000f8e00ff */
[----:B----4-:R-:W-:-:S11]  /*36e0*/  MOV R3, UR6 ;  /* 0x0000000600037c02 */ /* 0x010fd60008000f00 */
[----:B------:R1:W-:Y:S04]  /*36f0*/  @P0 ATOMS.AND RZ, [UR4+0x14], R3 ;  /* 0x00001403ffff098c */ /* 0x0003e8000a800004 */
[----:B------:R1:W-:Y:S01]  /*3700*/  @P0 ATOMS.AND RZ, [UR4+0x18], R2 ;  /* 0x00001802ffff098c */ /* 0x0003e2000a800004 */
[----:B------:R-:W-:Y:S05]  /*3710*/  BRA `(.L_x_65) ;  /* 0x0000000000147947 */ /* 0x000fea0003800000 */
.L_x_64:
[----:B------:R-:W-:Y:S02]  /*3720*/  MOV R2, 0x3740 ;  /* 0x0000374000027802 */ /* 0x000fe40000000f00 */
[----:B-1--45:R-:W-:Y:S05]  /*3730*/  CALL.REL.NOINC `($__internal_0_$__cuda_sm10x_tcgen05_guardrail_trap_col_being_dealloced_not_returned_by_alloc) ;  /* 0x0000004000607944 */ /* 0x032fea0003c00000 */
[----:B------:R-:W-:Y:S05]  /*3740*/  BRA `(.L_x_65) ;  /* 0x0000000000087947 */ /* 0x000fea0003800000 */
.L_x_63:
[----:B------:R-:W-:Y:S02]  /*3750*/  MOV R2, 0x3770 ;  /* 0x0000377000027802 */ /* 0x000fe40000000f00 */
[----:B-1--45:R-:W-:Y:S05]  /*3760*/  CALL.REL.NOINC `($__internal_2_$__cuda_sm10x_tcgen05_guardrail_trap_unallocated_columns_being_dealloced) ;  /* 0x00000040006c7944 */ /* 0x032fea0003c00000 */
.L_x_65:
[----:B------:R-:W-:Y:S01]  /*3770*/  NOP ;  /* 0x0000000000007918 */ /* 0x000fe20000000000 */
[----:B-1----:R-:W-:Y:S05]  /*3780*/  EXIT ;  /* 0x000000000000794d */ /* 0x002fea0003800000 */
.L_x_47:
[----:B------:R-:W-:-:S09]  /*3790*/  UISETP.NE.OR UP2, UPT, UR8, 0x3, !UP2 ;  /* 0x000000030800788c */ /* 0x000fd2000d745670 */
[----:B------:R-:W-:Y:S05]  /*37a0*/  BRA.U UP2, `(.L_x_66) ;  /* 0x0000000d02407547 */ /* 0x000fea000b800000 */
[----:B------:R-:W1:Y:S01]  /*37b0*/  LDC R0, c[0x0][0xb30] ;  /* 0x0002cc00ff007b82 */ /* 0x000e620000000800 */
[----:B------:R-:W2:Y:S01]  /*37c0*/  LDCU.64 UR8, c[0x0][0x888] ;  /* 0x00011100ff0877ac */ /* 0x000ea20008000a00 */
[----:B------:R-:W-:Y:S02]  /*37d0*/  HFMA2 R29, -RZ, RZ, 0, 0 ;  /* 0x00000000ff1d7431 */ /* 0x000fe400000001ff */
[----:B------:R-:W-:Y:S01]  /*37e0*/  IMAD.MOV.U32 R31, RZ, RZ, 0x1 ;  /* 0x00000001ff1f7424 */ /* 0x000fe200078e00ff */
[----:B------:R-:W-:Y:S01]  /*37f0*/  MOV R23, 0x1000 ;  /* 0x0000100000177802 */ /* 0x000fe20000000f00 */
[----:B------:R-:W4:Y:S01]  /*3800*/  LDCU.64 UR4, c[0x0][0x890] ;  /* 0x00011200ff0477ac */ /* 0x000f220008000a00 */
[----:B------:R-:W-:Y:S01]  /*3810*/  IMAD.MOV.U32 R30, RZ, RZ, RZ ;  /* 0x000000ffff1e7224 */ /* 0x000fe200078e00ff */
[----:B------:R-:W3:Y:S01]  /*3820*/  LDC R19, c[0x0][0x370] ;  /* 0x0000dc00ff137b82 */ /* 0x000ee20000000800 */
[----:B------:R-:W-:Y:S01]  /*3830*/  UMOV UR7, 0x400 ;  /* 0x0000040000077882 */ /* 0x000fe20000000000 */
[----:B------:R-:W-:-:S02]  /*3840*/  UPLOP3.LUT UP1, UPT, UPT, UPT, UPT, 0x40, 0x4 ;  /* 0x000000000004789c */ /* 0x000fc40003f2e870 */
[----:B------:R-:W-:-:S04]  /*3850*/  ULEA UR7, UR37, UR7, 0x18 ;  /* 0x0000000725077291 */ /* 0x000fc8000f8ec0ff */
[----:B------:R-:W3:Y:S01]  /*3860*/  LDC R2, c[0x0][0xb0c] ;  /* 0x0002c300ff027b82 */ /* 0x000ee20000000800 */
[----:B------:R-:W-:Y:S02]  /*3870*/  UIADD3 UR13, UPT, UPT, UR7, 0x38, URZ ;  /* 0x00000038070d7890 */ /* 0x000fe4000fffe0ff */
[----:B--2---:R-:W-:Y:S02]  /*3880*/  UISETP.NE.U32.AND UP2, UPT, UR8, URZ, UPT ;  /* 0x000000ff0800728c */ /* 0x004fe4000bf45070 */
[----:B------:R-:W-:Y:S02]  /*3890*/  UIADD3 UR17, UPT, UPT, UR7, 0x30, URZ ;  /* 0x0000003007117890 */ /* 0x000fe4000fffe0ff */
[----:B----4-:R-:W-:Y:S01]  /*38a0*/  UISETP.NE.U32.AND UP3, UPT, UR4, URZ, UPT ;  /* 0x000000ff0400728c */ /* 0x010fe2000bf65070 */
[----:B------:R-:W2:Y:S01]  /*38b0*/  LDC R18, c[0x0][0xb20] ;  /* 0x0002c800ff127b82 */ /* 0x000ea20000000800 */
[----:B-1----:R-:W-:Y:S01]  /*38c0*/  ISETP.NE.AND P1, PT, R0, 0x1, PT ;  /* 0x000000010000780c */ /* 0x002fe20003f25270 */
[----:B------:R-:W-:-:S02]  /*38d0*/  UISETP.NE.AND.EX UP2, UPT, UR9, URZ, UPT, UP2 ;  /* 0x000000ff0900728c */ /* 0x000fc4000bf45320 */
[----:B------:R-:W-:Y:S02]  /*38e0*/  UPRMT UR13, UR37, 0x654, UR13 ;  /* 0x00000654250d7896 */ /* 0x000fe4000800000d */
[----:B------:R-:W-:Y:S02]  /*38f0*/  UISETP.NE.AND.EX UP3, UPT, UR5, URZ, UPT, UP3 ;  /* 0x000000ff0500728c */ /* 0x000fe4000bf65330 */
[----:B------:R-:W1:Y:S08]  /*3900*/  LDC.64 R32, c[0x0][0x348] ;  /* 0x0000d200ff207b82 */ /* 0x000e700000000a00 */
[----:B------:R-:W4:Y:S08]  /*3910*/  LDC.64 R16, c[0x0][0xb10] ;  /* 0x0002c400ff107b82 */ /* 0x000f300000000a00 */
[----:B------:R-:W1:Y:S08]  /*3920*/  LDC.64 R6, c[0x0][0xb18] ;  /* 0x0002c600ff067b82 */ /* 0x000e700000000a00 */
[----:B------:R-:W1:Y:S08]  /*3930*/  LDC.64 R4, c[0x0][0xb28] ;  /* 0x0002ca00ff047b82 */ /* 0x000e700000000a00 */
[----:B--23--:R-:W1:Y:S02]  /*3940*/  LDC R22, c[0x0][0x374] ;  /* 0x0000dd00ff167b82 */ /* 0x00ce640000000800 */
.L_x_75:
[C---:B------:R-:W-:Y:S02]  /*3950*/  LEA R0, R30.reuse, UR7, 0x3 ;  /* 0x000000071e007c11 */ /* 0x040fe4000f8e18ff */
[----:B------:R-:W-:Y:S02]  /*3960*/  SHF.L.U32 R3, R29, 0x1f, RZ ;  /* 0x0000001f1d037819 */ /* 0x000fe400000006ff */
[----:B------:R-:W-:Y:S02]  /*3970*/  LEA R24, R30, UR7, 0x4 ;  /* 0x000000071e187c11 */ /* 0x000fe4000f8e20ff */
[----:B--2---:R-:W2:Y:S02]  /*3980*/  SYNCS.PHASECHK.TRANS64.TRYWAIT P0, [R0+URZ+0x60], R3 ;  /* 0x00006003000075a7 */ /* 0x004ea400080011ff */
[----:B--2---:R-:W-:Y:S05]  /*3990*/  @!P0 BRA `(.L_x_67) ;  /* 0x0000003c00048947 */ /* 0x004fea0003800000 */
.L_x_129:
[----:B------:R-:W-:Y:S01]  /*39a0*/  ISETP.GE.AND P0, PT, R40, 0x1, PT ;  /* 0x000000012800780c */ /* 0x000fe20003f06270 */
[----:B------:R-:W3:Y:S01]  /*39b0*/  LDS.128 R24, [R24+0xf0] ;  /* 0x0000f00018187984 */ /* 0x000ee20000000c00 */
[----:B--2---:R-:W-:Y:S01]  /*39c0*/  VIADD R0, R0, 0x70 ;  /* 0x0000007000007836 */ /* 0x004fe20000000000 */
[----:B------:R-:W-:Y:S01]  /*39d0*/  @!PT LDS RZ, [RZ] ;  /* 0x00000000fffff984 */ /* 0x000fe20000000800 */
[----:B------:R-:W-:Y:S01]  /*39e0*/  @!PT LDS RZ, [RZ] ;  /* 0x00000000fffff984 */ /* 0x000fe20000000800 */
[----:B------:R-:W-:Y:S01]  /*39f0*/  @!PT LDS RZ, [RZ] ;  /* 0x00000000fffff984 */ /* 0x000fe20000000800 */
[----:B------:R-:W-:Y:S01]  /*3a00*/  @!PT LDS RZ, [RZ] ;  /* 0x00000000fffff984 */ /* 0x000fe20000000800 */
[----:B------:R2:W-:Y:S06]  /*3a10*/  MEMBAR.ALL.CTA ;  /* 0x0000000000007992 */ /* 0x0005ec0000008000 */
[----:B--2---:R-:W2:Y:S01]  /*3a20*/  FENCE.VIEW.ASYNC.S ;  /* 0x00000000000073c6 */ /* 0x004ea20000000000 */
[----:B------:R-:W-:Y:S04]  /*3a30*/  PRMT R0, RZ, 0x654, R0 ;  /* 0x00000654ff007816 */ /* 0x000fe80000000000 */
[----:B--2---:R2:W-:Y:S01]  /*3a40*/  SYNCS.ARRIVE.TRANS64.RED.A1T0 RZ, [R0+URZ], RZ ;  /* 0x000000ff00ff79a7 */ /* 0x0045e200081004ff */
[----:B---3--:R-:W-:Y:S11]  /*3a50*/  LOP3.LUT P3, RZ, R26, 0x1, RZ, 0xc0, !PT ;  /* 0x000000011aff7812 */ /* 0x008ff6000786c0ff */
[----:B------:R-:W-:Y:S02]  /*3a60*/  @!UPT UIADD3 URZ, UPT, UPT, URZ, URZ, URZ ;  /* 0x000000fffffff290 */ /* 0x000fe4000fffe0ff */
[----:B------:R-:W-:Y:S02]  /*3a70*/  @P3 MOV R13, R24 ;  /* 0x00000018000d3202 */ /* 0x000fe40000000f00 */
[----:B------:R-:W-:Y:S01]  /*3a80*/  @P3 LOP3.LUT R8, R25, 0xffff, RZ, 0xc0, !PT ;  /* 0x0000ffff19083812 */ /* 0x000fe200078ec0ff */
[----:B--2---:R-:W-:Y:S06]  /*3a90*/  @!P0 BRA `(.L_x_68) ;  /* 0x0000000000a48947 */ /* 0x004fec0003800000 */
[----:B-1----:R-:W-:Y:S01]  /*3aa0*/  IMAD.HI.U32 R35, R22, R7, RZ ;  /* 0x0000000716237227 */ /* 0x002fe200078e00ff */
[----:B------:R-:W-:Y:S02]  /*3ab0*/  ISETP.NE.AND P0, PT, R6, 0x1, PT ;  /* 0x000000010600780c */ /* 0x000fe40003f05270 */
[----:B------:R-:W-:Y:S01]  /*3ac0*/  ISETP.NE.AND P2, PT, R40, 0x1, PT ;  /* 0x000000012800780c */ /* 0x000fe20003f45270 */
[----:B----4-:R-:W-:Y:S01]  /*3ad0*/  IMAD.HI.U32 R34, R19, R16, RZ ;  /* 0x0000001013227227 */ /* 0x010fe200078e00ff */
[----:B------:R-:W-:Y:S02]  /*3ae0*/  SHF.R.U32.HI R35, RZ, R18, R35 ;  /* 0x00000012ff237219 */ /* 0x000fe40000011623 */
[----:B------:R-:W-:Y:S01]  /*3af0*/  ISETP.NE.AND P4, PT, R2, 0x1, PT ;  /* 0x000000010200780c */ /* 0x000fe20003f85270 */
[----:B------:R-:W-:Y:S01]  /*3b00*/  IMAD.HI.U32 R36, R13, R16, RZ ;  /* 0x000000100d247227 */ /* 0x000fe200078e00ff */
[----:B------:R-:W-:Y:S02]  /*3b10*/  SHF.R.U32.HI R34, RZ, R17, R34 ;  /* 0x00000011ff227219 */ /* 0x000fe40000011622 */
[----:B------:R-:W-:Y:S01]  /*3b20*/  SEL R3, R22, R35, !P0 ;  /* 0x0000002316037207 */ /* 0x000fe20004000000 */
[C---:B------:R-:W-:Y:S01]  /*3b30*/  IMAD.HI.U32 R35, R8.reuse, R7, RZ ;  /* 0x0000000708237227 */ /* 0x040fe200078e00ff */
[----:B------:R-:W-:Y:S02]  /*3b40*/  SEL R11, R19, R34, !P4 ;  /* 0x00000022130b7207 */ /* 0x000fe40006000000 */
[----:B------:R-:W-:Y:S01]  /*3b50*/  SHF.R.U32.HI R36, RZ, R17, R36 ;  /* 0x00000011ff247219 */ /* 0x000fe20000011624 */
[----:B------:R-:W-:Y:S01]  /*3b60*/  IMAD.HI.U32 R38, R3, R4, RZ ;  /* 0x0000000403267227 */ /* 0x000fe200078e00ff */
[----:B------:R-:W-:Y:S03]  /*3b70*/  SHF.R.U32.HI R35, RZ, R18, R35 ;  /* 0x00000012ff237219 */ /* 0x000fe60000011623 */
[----:B------:R-:W-:Y:S01]  /*3b80*/  IMAD.HI.U32 R34, R11, R4, RZ ;  /* 0x000000040b227227 */ /* 0x000fe200078e00ff */
[----:B------:R-:W-:Y:S02]  /*3b90*/  @P2 SHF.R.U32.HI R3, RZ, R5, R38 ;  /* 0x00000005ff032219 */ /* 0x000fe40000011626 */
[----:B------:R-:W-:Y:S02]  /*3ba0*/  SEL R9, R8, R35, !P0 ;  /* 0x0000002308097207 */ /* 0x000fe40004000000 */
[----:B------:R-:W-:Y:S01]  /*3bb0*/  @P2 SHF.R.U32.HI R11, RZ, R5, R34 ;  /* 0x00000005ff0b2219 */ /* 0x000fe20000011622 */
[C---:B------:R-:W-:Y:S01]  /*3bc0*/  IMAD R10, R40.reuse, R3, RZ ;  /* 0x00000003280a7224 */ /* 0x040fe200078e02ff */
[----:B------:R-:W-:Y:S01]  /*3bd0*/  SEL R3, R13, R36, !P4 ;  /* 0x000000240d037207 */ /* 0x000fe20006000000 */
[C---:B------:R-:W-:Y:S03]  /*3be0*/  IMAD.HI.U32 R14, R9.reuse, R4, RZ ;  /* 0x00000004090e7227 */ /* 0x040fe600078e00ff */
[----:B------:R-:W-:Y:S01]  /*3bf0*/  ISETP.GE.AND P0, PT, R9, R10, PT ;  /* 0x0000000a0900720c */ /* 0x000fe20003f06270 */
[C---:B------:R-:W-:Y:S01]  /*3c00*/  IMAD R12, R40.reuse, R11, RZ ;  /* 0x0000000b280c7224 */ /* 0x040fe200078e02ff */
[-C--:B------:R-:W-:Y:S04]  /*3c10*/  SHF.R.U32.HI R14, RZ, R5.reuse, R14 ;  /* 0x00000005ff0e7219 */ /* 0x080fe8000001160e */
[----:B------:R-:W-:Y:S02]  /*3c20*/  ISETP.GE.OR P0, PT, R3, R12, P0 ;  /* 0x0000000c0300720c */ /* 0x000fe40000706670 */
[----:B------:R-:W-:Y:S05]  /*3c30*/  SEL R15, R9, R14, !P2 ;  /* 0x0000000e090f7207 */ /* 0x000fea0005000000 */
[----:B------:R-:W-:Y:S04]  /*3c40*/  IMAD.MOV R14, RZ, RZ, -R15 ;  /* 0x000000ffff0e7224 */ /* 0x000fe800078e0a0f */
[----:B------:R-:W-:Y:S02]  /*3c50*/  IMAD R14, R40, R14, R9 ;  /* 0x0000000e280e7224 */ /* 0x000fe400078e0209 */
[C---:B------:R-:W-:Y:S05]  /*3c60*/  @!P0 IMAD.HI.U32 R10, R3.reuse, R4, RZ ;  /* 0x00000004030a8227 */ /* 0x040fea00078e00ff */
[----:B------:R-:W-:Y:S04]  /*3c70*/  @!P0 SHF.R.U32.HI R10, RZ, R5, R10 ;  /* 0x00000005ff0a8219 */ /* 0x000fe8000001160a */
[----:B------:R-:W-:Y:S01]  /*3c80*/  @!P0 SEL R0, R3, R10, !P2 ;  /* 0x0000000a03008207 */ /* 0x000fe20005000000 */
[----:B------:R-:W-:Y:S03]  /*3c90*/  IMAD.MOV R10, RZ, RZ, -R3 ;  /* 0x000000ffff0a7224 */ /* 0x000fe600078e0a03 */
[----:B------:R-:W-:Y:S01]  /*3ca0*/  @!P0 IADD3 R15, PT, PT, R15, -R0, RZ ;  /* 0x800000000f0f8210 */ /* 0x000fe20007ffe0ff */
[----:B------:R-:W-:Y:S01]  /*3cb0*/  @!P0 IMAD R0, R11, R14, R0 ;  /* 0x0000000e0b008224 */ /* 0x000fe200078e0200 */
[----:B------:R-:W-:Y:S01]  /*3cc0*/  IADD3 R11, PT, PT, -R9, RZ, RZ ;  /* 0x000000ff090b7210 */ /* 0x000fe20007ffe1ff */
[----:B------:R-:W-:Y:S02]  /*3cd0*/  IMAD R13, R2, R10, R13 ;  /* 0x0000000a020d7224 */ /* 0x000fe400078e020d */
[----:B------:R-:W-:Y:S02]  /*3ce0*/  @!P0 IMAD R9, R15, R40, R3 ;  /* 0x000000280f098224 */ /* 0x000fe400078e0203 */
[----:B------:R-:W-:Y:S02]  /*3cf0*/  @!P0 IMAD.MOV.U32 R3, RZ, RZ, R0 ;  /* 0x000000ffff038224 */ /* 0x000fe400078e0000 */
[----:B------:R-:W-:Y:S02]  /*3d00*/  IMAD R8, R6, R11, R8 ;  /* 0x0000000b06087224 */ /* 0x000fe400078e0208 */
[----:B------:R-:W-:Y:S02]  /*3d10*/  IMAD R13, R3, R2, R13 ;  /* 0x00000002030d7224 */ /* 0x000fe400078e020d */
[----:B------:R-:W-:Y:S02]  /*3d20*/  IMAD R8, R9, R6, R8 ;  /* 0x0000000609087224 */ /* 0x000fe400078e0208 */
.L_x_68:
[----:B------:R-:W-:Y:S05]  /*3d30*/  BRA.U UP1, `(.L_x_69) ;  /* 0x0000000101107547 */ /* 0x000fea000b800000 */
[----:B------:R-:W-:Y:S04]  /*3d40*/  MOV R0, UR6 ;  /* 0x0000000600007c02 */ /* 0x000fe80008000f00 */
[----:B------:R-:W-:Y:S04]  /*3d50*/  SHF.L.U32 R3, R0, 0x1f, RZ ;  /* 0x0000001f00037819 */ /* 0x000fe800000006ff */
[----:B------:R-:W2:Y:S02]  /*3d60*/  SYNCS.PHASECHK.TRANS64.TRYWAIT P0, [UR7+0x58], R3 ;  /* 0x00005803ff0075a7 */ /* 0x000ea40008001107 */
[----:B--2---:R-:W-:Y:S05]  /*3d70*/  @!P0 BRA `(.L_x_70) ;  /* 0x0000003800208947 */ /* 0x004fea0003800000 */
.L_x_69:
[----:B------:R-:W-:Y:S02]  /*3d80*/  R2UR UR19, R21 ;  /* 0x00000000151372ca */ /* 0x000fe400000e0000 */
[----:B------:R-:W-:Y:S02]  /*3d90*/  R2UR UR18, R20 ;  /* 0x00000000141272ca */ /* 0x000fe400000e0000 */
[----:B------:R-:W-:Y:S02]  /*3da0*/  ISETP.NE.U32.AND P2, PT, RZ, UR4, PT ;  /* 0x00000004ff007c0c */ /* 0x000fe4000bf45070 */
[----:B------:R-:W-:Y:S02]  /*3db0*/  SHF.L.U32 R12, R31, 0x1f, RZ ;  /* 0x0000001f1f0c7819 */ /* 0x000fe400000006ff */
[----:B------:R-:W-:Y:S05]  /*3dc0*/  ISETP.NE.AND.EX P2, PT, RZ, UR5, PT, P2 ;  /* 0x00000005ff007c0c */ /* 0x000fea000bf45320 */
[----:B------:R-:W-:Y:S02]  /*3dd0*/  USHF.L.U32 UR19, UR19, 0x6, URZ ;  /* 0x0000000613137899 */ /* 0x000fe400080006ff */
[----:B------:R-:W-:Y:S01]  /*3de0*/  USHF.L.U32 UR18, UR18, 0x7, URZ ;  /* 0x0000000712127899 */ /* 0x000fe200080006ff */
[----:B------:R-:W-:Y:S11]  /*3df0*/  BRA.U !UP3, `(.L_x_71) ;  /* 0x000000010b347547 */ /* 0x000ff6000b800000 */
[----:B------:R-:W-:Y:S01]  /*3e00*/  UPLOP3.LUT UP0, UPT, UPT, UPT, UP2, 0x80, 0x8 ;  /* 0x000000000008789c */ /* 0x000fe20003f0f020 */
[----:B--2---:R-:W-:Y:S02]  /*3e10*/  HFMA2 R0, -RZ, RZ, 0, 5.9604644775390625e-08 ;  /* 0x00000001ff007431 */ /* 0x004fe400000001ff */
[----:B------:R-:W-:Y:S03]  /*3e20*/  IMAD.MOV.U32 R95, RZ, RZ, 0x1 ;  /* 0x00000001ff5f7424 */ /* 0x000fe600078e00ff */
[----:B------:R-:W-:Y:S05]  /*3e30*/  PLOP3.LUT P0, PT, PT, PT, UP0, 0x80, 0x8 ;  /* 0x000000000008781c */ /* 0x000fea0003f0f008 */
[----:B------:R-:W2:Y:S01]  /*3e40*/  @UP0 LDCU.64 UR10, c[0x0][0x888] ;  /* 0x00011100ff0a07ac */ /* 0x000ea20008000a00 */
[----:B------:R-:W-:Y:S07]  /*3e50*/  @UP0 UIMAD UR8, UR36, UR4, URZ ;  /* 0x00000004240802a4 */ /* 0x000fee000f8e02ff */
[----:B------:R-:W-:Y:S01]  /*3e60*/  @!P0 PRMT R95, R0, 0x7610, R95 ;  /* 0x00007610005f8816 */ /* 0x000fe2000000005f */
[----:B--2---:R-:W-:Y:S03]  /*3e70*/  @UP0 UIMAD.WIDE UR10, UR8, 0x4, UR10 ;  /* 0x00000004080a08a5 */ /* 0x004fe6000f8e020a */
[----:B------:R-:W2:Y:S03]  /*3e80*/  @!UP0 LDCU UR8, c[0x0][0x880] ;  /* 0x00011000ff0887ac */ /* 0x000ea60008000800 */
[----:B------:R-:W-:Y:S01]  /*3e90*/  IMAD.U32 R10, RZ, RZ, UR10 ;  /* 0x0000000aff0a7e24 */ /* 0x000fe2000f8e00ff */
[----:B------:R-:W-:Y:S05]  /*3ea0*/  MOV R11, UR11 ;  /* 0x0000000b000b7c02 */ /* 0x000fea0008000f00 */
[----:B-----5:R3:W5:Y:S02]  /*3eb0*/  @P0 LDG.E R49, desc[UR46][R10.64] ;  /* 0x0000002e0a310981 */ /* 0x020764000c1e1900 */
[----:B--23--:R-:W-:Y:S07]  /*3ec0*/  @!P0 IMAD.U32 R49, RZ, RZ, UR8 ;  /* 0x00000008ff318e24 */ /* 0x00cfee000f8e00ff */
.L_x_71:
[----:B-----5:R-:W-:Y:S01]  /*3ed0*/  @!P2 FSETP.EQ.AND P0, PT, R49, RZ, PT ;  /* 0x000000ff3100a20b */ /* 0x020fe20003f02000 */
[----:B------:R-:W-:Y:S01]  /*3ee0*/  @!UPT UIADD3 URZ, UPT, UPT, URZ, URZ, URZ ;  /* 0x000000fffffff290 */ /* 0x000fe2000fffe0ff */
[----:B------:R-:W-:Y:S11]  /*3ef0*/  @!P2 BRA `(.L_x_72) ;  /* 0x000000000014a947 */ /* 0x000ff60003800000 */
[----:B------:R-:W-:Y:S02]  /*3f00*/  LOP3.LUT P2, RZ, R95, 0xff, RZ, 0xc0, !PT ;  /* 0x000000ff5fff7812 */ /* 0x000fe4000784c0ff */
[----:B------:R-:W-:Y:S04]  /*3f10*/  PLOP3.LUT P0, PT, PT, PT, UP0, 0x80, 0x8 ;  /* 0x000000000008781c */ /* 0x000fe80003f0f008 */
[----:B------:R-:W-:Y:S07]  /*3f20*/  PLOP3.LUT P0, PT, P0, PT, PT, 0x8, 0x80 ;  /* 0x000000000080781c */ /* 0x000fee000070e170 */
[----:B------:R-:W-:Y:S11]  /*3f30*/  @P2 FSETP.EQ.AND P0, PT, R49, RZ, PT ;  /* 0x000000ff3100220b */ /* 0x000ff60003f02000 */
[----:B------:R-:W-:Y:S02]  /*3f40*/  @!UPT UIADD3 URZ, UPT, UPT, URZ, URZ, URZ ;  /* 0x000000fffffff290 */ /* 0x000fe4000fffe0ff */
.L_x_72:
[----:B------:R-:W3:Y:S01]  /*3f50*/  SYNCS.PHASECHK.TRANS64.TRYWAIT P2, [UR7+0x40], R12 ;  /* 0x0000400cff0075a7 */ /* 0x000ee20008041107 */
[----:B------:R-:W-:Y:S04]  /*3f60*/  ELECT P4, URZ, PT ;  /* 0x0000000000ff782f */ /* 0x000fe80003880000 */
[----:B------:R-:W-:Y:S11]  /*3f70*/  PLOP3.LUT P4, PT, P0, P4, PT, 0xf2, 0x2f ;  /* 0x00000000002f781c */ /* 0x000ff60000789e72 */
[----:B------:R-:W-:Y:S02]  /*3f80*/  @!UPT UIADD3 URZ, UPT, UPT, URZ, URZ, URZ ;  /* 0x000000fffffff290 */ /* 0x000fe4000fffe0ff */
[----:B-1----:R-:W-:Y:S05]  /*3f90*/  @!P4 IADD3 R21, P0, PT, R32, 0x580, RZ ;  /* 0x000005802015c810 */ /* 0x002fea0007f1e0ff */
[----:B------:R-:W-:Y:S01]  /*3fa0*/  @!P4 IMAD.X R20, RZ, RZ, R33, P0 ;  /* 0x000000ffff14c224 */ /* 0x000fe200000e0621 */
[----:B---3--:R-:W-:Y:S07]  /*3fb0*/  @!P2 BRA `(.L_x_73) ;  /* 0x0000003400a8a947 */ /* 0x008fee0003800000 */
.L_x_132:
[----:B------:R-:W3:Y:S01]  /*3fc0*/  LDC.64 R14, c[0x0][0xb10] ;  /* 0x0002c400ff0e7b82 */ /* 0x000ee20000000a00 */
[----:B------:R-:W-:Y:S01]  /*3fd0*/  @!P4 R2UR UR8, R20 ;  /* 0x000000001408c2ca */ /* 0x000fe200000e0000 */
[----:B------:R-:W-:Y:S01]  /*3fe0*/  VOTEU.ALL UP1, P4 ;  /* 0x0000000000ff7886 */ /* 0x000fe20002020000 */
[----:B------:R-:W-:Y:S01]  /*3ff0*/  @!P4 R2UR UR9, R21 ;  /* 0x000000001509c2ca */ /* 0x000fe200000e0000 */
[----:B------:R-:W-:Y:S01]  /*4000*/  UMOV UR10, 0x0 ;  /* 0x00000000000a7882 */ /* 0x000fe20000000000 */
[----:B------:R-:W-:Y:S03]  /*4010*/  UMOV UR11, 0x10000000 ;  /* 0x10000000000b7882 */ /* 0x000fe60000000000 */
[----:B------:R-:W5:Y:S01]  /*4020*/  LDC.64 R10, c[0x0][0xb18] ;  /* 0x0002c600ff0a7b82 */ /* 0x000f620000000a00 */
[----:B------:R-:W-:Y:S01]  /*4030*/  @!UP1 UIADD3 UR16, UPT, UPT, UR7, 0x200, URZ ;  /* 0x0000020007109890 */ /* 0x000fe2000fffe0ff */
[----:B------:R-:W-:Y:S01]  /*4040*/  @P3 SHF.R.U32.HI R28, RZ, 0x10, R25 ;  /* 0x00000010ff1c3819 */ /* 0x000fe20000011619 */
[----:B------:R-:W-:Y:S01]  /*4050*/  VOTEU.ALL UP1, P4 ;  /* 0x0000000000ff7886 */ /* 0x000fe20002020000 */
[----:B------:R-:W-:Y:S01]  /*4060*/  UMOV UR20, UR36 ;  /* 0x0000002400147c82 */ /* 0x000fe20008000000 */
[----:B------:R-:W-:Y:S03]  /*4070*/  VIADD R30, R30, 0x1 ;  /* 0x000000011e1e7836 */ /* 0x000fe60000000000 */
[----:B--2---:R-:W2:Y:S01]  /*4080*/  @!P1 LDC R0, c[0x0][0xb20] ;  /* 0x0002c800ff009b82 */ /* 0x004ea20000000800 */
[----:B------:R-:W-:Y:S01]  /*4090*/  IMAD.U32 R21, RZ, RZ, UR8 ;  /* 0x00000008ff157e24 */ /* 0x000fe2000f8e00ff */
[----:B------:R-:W-:Y:S06]  /*40a0*/  UPRMT UR8, UR37, 0x654, UR17 ;  /* 0x0000065425087896 */ /* 0x000fec0008000011 */
[----:B-1----:R-:W1:Y:S01]  /*40b0*/  @!P1 LDC R3, c[0x0][0xb0c] ;  /* 0x0002c300ff039b82 */ /* 0x002e620000000800 */
[----:B------:R-:W-:Y:S01]  /*40c0*/  IMAD.U32 R20, RZ, RZ, UR9 ;  /* 0x00000009ff147e24 */ /* 0x000fe2000f8e00ff */
[----:B------:R-:W-:Y:S04]  /*40d0*/  @!P4 R2UR UR15, R21 ;  /* 0x00000000150fc2ca */ /* 0x000fe800000e0000 */
[----:B------:R-:W-:Y:S01]  /*40e0*/  @!P4 R2UR UR14, R20 ;  /* 0x00000000140ec2ca */ /* 0x000fe200000e0000 */
[----:B------:R-:W-:Y:S11]  /*40f0*/  @!P4 IMAD.MOV.U32 R20, RZ, RZ, 0x1000 ;  /* 0x00001000ff14c424 */ /* 0x000ff600078e00ff */
[----:B------:R-:W-:Y:S01]  /*4100*/  @!UPT UIADD3 URZ, UPT, UPT, URZ, URZ, URZ ;  /* 0x000000fffffff290 */ /* 0x000fe2000fffe0ff */
[----:B------:R1:W-:Y:S01]  /*4110*/  @!UP1 UTMALDG.3D [UR16], [UR14], desc[UR10] ;  /* 0x00000a100e0095b4 */ /* 0x0003e20008011000 */
[----:B------:R1:W-:Y:S02]  /*4120*/  @!P4 SYNCS.ARRIVE.TRANS64.RED.A0TR RZ, [UR7+0x30], R20 ;  /* 0x00003014ffffc9a7 */ /* 0x0003e40008300407 */
[----:B-1----:R-:W-:Y:S01]  /*4130*/  @!P1 ISETP.NE.AND P2, PT, R3, 0x1, PT ;  /* 0x000000010300980c */ /* 0x002fe20003f45270 */
[C---:B---3--:R-:W-:Y:S01]  /*4140*/  @!P1 IMAD.HI.U32 R14, R13.reuse, R14, RZ ;  /* 0x0000000e0d0e9227 */ /* 0x048fe200078e00ff */
[----:B-----5:R-:W-:Y:S03]  /*4150*/  @!P1 ISETP.NE.AND P0, PT, R10, 0x1, PT ;  /* 0x000000010a00980c */ /* 0x020fe60003f05270 */
[C---:B------:R-:W-:Y:S01]  /*4160*/  @!P1 IMAD.HI.U32 R11, R8.reuse, R11, RZ ;  /* 0x0000000b080b9227 */ /* 0x040fe200078e00ff */
[----:B------:R-:W-:Y:S04]  /*4170*/  @!P1 SHF.R.U32.HI R14, RZ, R15, R14 ;  /* 0x0000000fff0e9219 */ /* 0x000fe8000001160e */
[----:B--2---:R-:W-:Y:S01]  /*4180*/  @!P1 SHF.R.U32.HI R9, RZ, R0, R11 ;  /* 0x00000000ff099219 */ /* 0x004fe2000001160b */
[----:B------:R-:W-:Y:S01]  /*4190*/  SYNCS.ARRIVE.TRANS64.RED.A1T0 RZ, [UR8], RZ ;  /* 0x000000ffffff79a7 */ /* 0x000fe20008100408 */
[----:B------:R-:W-:Y:S02]  /*41a0*/  @!P1 SEL R14, R13, R14, !P2 ;  /* 0x0000000e0d0e9207 */ /* 0x000fe40005000000 */
[----:B------:R-:W-:Y:S01]  /*41b0*/  @!P1 SEL R9, R8, R9, !P0 ;  /* 0x0000000908099207 */ /* 0x000fe20004000000 */
[----:B------:R-:W1:Y:S04]  /*41c0*/  SYNCS.PHASECHK.TRANS64.TRYWAIT P5, [UR7+0x48], R12 ;  /* 0x0000480cff0075a7 */ /* 0x000e6800080a1107 */
[----:B------:R-:W-:Y:S02]  /*41d0*/  @!P1 IMAD.IADD R0, R9, 0x1, -R14 ;  /* 0x0000000109009824 */ /* 0x000fe400078e0a0e */
[----:B------:R-:W-:Y:S02]  /*41e0*/  @!P1 IMAD.IADD R9, R14, 0x1, -R9 ;  /* 0x000000010e099824 */ /* 0x000fe400078e0a09 */
[----:B------:R-:W-:Y:S02]  /*41f0*/  @!P1 IMAD R13, R0, R3, R13 ;  /* 0x00000003000d9224 */ /* 0x000fe400078e020d */
[----:B------:R-:W-:Y:S01]  /*4200*/  @!P1 IMAD R8, R9, R10, R8 ;  /* 0x0000000a09089224 */ /* 0x000fe200078e0208 */
[----:B-1----:R-:W-:Y:S06]  /*4210*/  @!P5 BRA `(.L_x_74) ;  /* 0x000000340028d947 */ /* 0x002fec0003800000 */
.L_x_134:
[----:B-1----:R-:W-:Y:S01]  /*4220*/  @!P4 IADD3 R3, P0, PT, R32, 0x580, RZ ;  /* 0x000005802003c810 */ /* 0x002fe20007f1e0ff */
[----:B------:R-:W-:Y:S01]  /*4230*/  VOTEU.ALL UP1, P4 ;  /* 0x0000000000ff7886 */ /* 0x000fe20002020000 */
[----:B------:R-:W-:Y:S01]  /*4240*/  UMOV UR20, 0x0 ;  /* 0x0000000000147882 */ /* 0x000fe20000000000 */
[----:B------:R-:W-:Y:S01]  /*4250*/  UMOV UR21, 0x10000000 ;  /* 0x1000000000157882 */ /* 0x000fe20000000000 */
[----:B------:R-:W-:Y:S01]  /*4260*/  @!P4 R2UR UR9, R3 ;  /* 0x000000000309c2ca */ /* 0x000fe200000e0000 */
[----:B------:R-:W-:Y:S01]  /*4270*/  @!P4 IMAD.X R0, RZ, RZ, R33, P0 ;  /* 0x000000ffff00c224 */ /* 0x000fe200000e0621 */
[----:B------:R-:W-:Y:S01]  /*4280*/  @!UP1 UIADD3 UR10, UPT, UPT, UR18, 0x40, URZ ;  /* 0x00000040120a9890 */ /* 0x000fe2000fffe0ff */
[----:B------:R-:W-:Y:S01]  /*4290*/  ISETP.NE.AND P0, PT, R30, 0x2, PT ;  /* 0x000000021e00780c */ /* 0x000fe20003f05270 */
[----:B------:R-:W-:Y:S01]  /*42a0*/  UMOV UR11, UR19 ;  /* 0x00000013000b7c82 */ /* 0x000fe20008000000 */
[----:B------:R-:W-:Y:S01]  /*42b0*/  UMOV UR12, UR36 ;  /* 0x00000024000c7c82 */ /* 0x000fe20008000000 */
[----:B------:R-:W-:Y:S01]  /*42c0*/  @!P4 R2UR UR8, R0 ;  /* 0x000000000008c2ca */ /* 0x000fe200000e0000 */
[----:B------:R-:W-:Y:S01]  /*42d0*/  IMAD.IADD R20, R8, 0x1, R94 ;  /* 0x0000000108147824 */ /* 0x000fe200078e025e */
[----:B------:R-:W-:Y:S01]  /*42e0*/  @P3 R2UR UR36, R28 ;  /* 0x000000001c2432ca */ /* 0x000fe200000e0000 */
[----:B------:R-:W-:Y:S01]  /*42f0*/  IMAD.IADD R21, R13, 0x1, R96 ;  /* 0x000000010d157824 */ /* 0x000fe200078e0260 */
[----:B------:R-:W-:Y:S02]  /*4300*/  SEL R0, RZ, 0x1, P0 ;  /* 0x00000001ff007807 */ /* 0x000fe40000000000 */
[----:B------:R-:W-:Y:S01]  /*4310*/  LOP3.LUT R31, R31, 0x1, RZ, 0x3c, !PT ;  /* 0x000000011f1f7812 */ /* 0x000fe200078e3cff */
[----:B------:R-:W-:Y:S01]  /*4320*/  IMAD.U32 R10, RZ, RZ, UR9 ;  /* 0x00000009ff0a7e24 */ /* 0x000fe2000f8e00ff */
[----:B------:R-:W-:Y:S01]  /*4330*/  @!UP1 UIADD3 UR9, UPT, UPT, UR7, 0x38, URZ ;  /* 0x0000003807099890 */ /* 0x000fe2000fffe0ff */
[----:B------:R-:W-:Y:S02]  /*4340*/  LOP3.LUT R29, R29, R0, RZ, 0x3c, !PT ;  /* 0x000000001d1d7212 */ /* 0x000fe400078e3cff */
[----:B------:R-:W-:Y:S02]  /*4350*/  SEL R30, R30, RZ, P0 ;  /* 0x000000ff1e1e7207 */ /* 0x000fe40000000000 */
[----:B------:R-:W-:Y:S01]  /*4360*/  IMAD.U32 R11, RZ, RZ, UR8 ;  /* 0x00000008ff0b7e24 */ /* 0x000fe2000f8e00ff */
[----:B------:R-:W-:Y:S01]  /*4370*/  @!P4 R2UR UR14, R10 ;  /* 0x000000000a0ec2ca */ /* 0x000fe200000e0000 */
[----:B------:R-:W-:Y:S01]  /*4380*/  @!UP1 UIADD3 UR8, UPT, UPT, UR7, 0x1200, URZ ;  /* 0x0000120007089890 */ /* 0x000fe2000fffe0ff */
[----:B------:R-:W-:Y:S02]  /*4390*/  VOTEU.ALL UP1, P4 ;  /* 0x0000000000ff7886 */ /* 0x000fe40002020000 */
[----:B------:R-:W-:Y:S11]  /*43a0*/  @!P4 R2UR UR15, R11 ;  /* 0x000000000b0fc2ca */ /* 0x000ff600000e0000 */
[----:B------:R-:W-:Y:S02]  /*43b0*/  @!UPT UIADD3 URZ, UPT, UPT, URZ, URZ, URZ ;  /* 0x000000fffffff290 */ /* 0x000fe4000fffe0ff */
[----:B------:R2:W-:Y:S01]  /*43c0*/  @!UP1 UTMALDG.3D [UR8], [UR14], desc[UR20] ;  /* 0x000014080e0095b4 */ /* 0x0005e20008011000 */
[----:B------:R2:W-:Y:S01]  /*43d0*/  @!P4 SYNCS.ARRIVE.TRANS64.RED.A0TR RZ, [UR7+0x38], R23 ;  /* 0x00003817ffffc9a7 */ /* 0x0005e20008300407 */
[----:B------:R-:W-:Y:S01]  /*43e0*/  UPLOP3.LUT UP1, UPT, UPT, UPT, UPT, 0x80, 0x8 ;  /* 0x000000000008789c */ /* 0x000fe20003f2f070 */
[----:B------:R-:W-:Y:S01]  /*43f0*/  SYNCS.ARRIVE.TRANS64.RED.A1T0 RZ, [UR13], RZ ;  /* 0x000000ffffff79a7 */ /* 0x000fe2000810040d */
[----:B------:R-:W-:Y:S09]  /*4400*/  @P3 BRA `(.L_x_75) ;  /* 0xfffffff400503947 */ /* 0x000ff2000383ffff */
[----:B------:R-:W-:-:S04]  /*4410*/  SHF.L.U32 R3, R31, 0x1f, RZ ;  /* 0x0000001f1f037819 */ /* 0x000fc800000006ff */
[----:B------:R-:W1:Y:S02]  /*4420*/  SYNCS.PHASECHK.TRANS64.TRYWAIT P0, [UR7+0x40], R3 ;  /* 0x00004003ff0075a7 */ /* 0x000e640008001107 */
[----:B-1----:R-:W-:Y:S05]  /*4430*/  @!P0 BRA `(.L_x_76) ;  /* 0x0000003000b88947 */ /* 0x002fea0003800000 */
.L_x_136:
[----:B-1----:R-:W-:-:S07]  /*4440*/  MOV R0, UR7 ;  /* 0x0000000700007c02 */ /* 0x002fce0008000f00 */
.L_x_77:
[----:B-1----:R-:W-:-:S04]  /*4450*/  SHF.L.U32 R3, R31, 0x1f, RZ ;  /* 0x0000001f1f037819 */ /* 0x002fc800000006ff */
[----:B------:R1:W3:Y:S03]  /*4460*/  SYNCS.PHASECHK.TRANS64.TRYWAIT P0, [R0+URZ+0x48], R3 ;  /* 0x00004803000075a7 */ /* 0x0002e600080011ff */
[----:B---3--:R-:W-:Y:S05]  /*4470*/  @!P0 NANOSLEEP.SYNCS 0x989680 ;  /* 0x009896800000895d */ /* 0x008fea0003900000 */
[----:B------:R-:W3:Y:S02]  /*4480*/  @!P0 SYNCS.PHASECHK.TRANS64 P0, [R0+URZ+0x48], R3 ;  /* 0x00004803000085a7 */ /* 0x000ee400080010ff */
[----:B--23--:R-:W-:Y:S05]  /*4490*/  @P0 EXIT ;  /* 0x000000000000094d */ /* 0x00cfea0003800000 */
[----:B------:R-:W-:Y:S05]  /*44a0*/  BRA `(.L_x_77) ;  /* 0xfffffffc00e87947 */ /* 0x000fea000383ffff */
.L_x_66:
[----:B------:R-:W-:-:S06]  /*44b0*/  UISETP.GE.AND UP1, UPT, UR8, 0x4, UPT ;  /* 0x000000040800788c */ /* 0x000fcc000bf26270 */
[----:B------:R-:W-:-:S13]  /*44c0*/  PLOP3.LUT P0, PT, PT, PT, UP1, 0x80, 0x8 ;  /* 0x000000000008781c */ /* 0x000fda0003f0f018 */
[----:B------:R-:W-:Y:S05]  /*44d0*/  @!P0 EXIT ;  /* 0x000000000000894d */ /* 0x000fea0003800000 */
[----:B------:R-:W-:Y:S01]  /*44e0*/  BAR.SYNC.DEFER_BLOCKING 0x6, 0xa0 ;  /* 0x0182800000007b1d */ /* 0x000fe20000010000 */
[C---:B------:R-:W-:Y:S01]  /*44f0*/  IMAD.SHL.U32 R7, R108.reuse, 0x40, RZ ;  /* 0x000000406c077824 */ /* 0x040fe200078e00ff */
[C---:B------:R-:W-:Y:S01]  /*4500*/  LOP3.LUT R110, R108.reuse, 0x60, RZ, 0xc0, !PT ;  /* 0x000000606c6e7812 */ /* 0x040fe200078ec0ff */
[C---:B------:R-:W-:Y:S01]  /*4510*/  IMAD.SHL.U32 R100, R108.reuse, 0x20, RZ ;  /* 0x000000206c647824 */ /* 0x040fe200078e00ff */
[----:B------:R-:W-:Y:S01]  /*4520*/  CS2R R106, SRZ ;  /* 0x00000000006a7805 */ /* 0x000fe2000001ff00 */
[C---:B------:R-:W-:Y:S01]  /*4530*/  IMAD.SHL.U32 R0, R108.reuse, 0x2, RZ ;  /* 0x000000026c007824 */ /* 0x040fe200078e00ff */
[----:B------:R-:W-:Y:S02]  /*4540*/  UMOV UR49, 0x400 ;  /* 0x0000040000317882 */ /* 0x000fe40000000000 */
[----:B------:R-:W1:Y:S01]  /*4550*/  LDC R99, c[0x0][0x370] ;  /* 0x0000dc00ff637b82 */ /* 0x000e620000000800 */
[----:B------:R-:W-:Y:S01]  /*4560*/  ULEA UR49, UR37, UR49, 0x18 ;  /* 0x0000003125317291 */ /* 0x000fe2000f8ec0ff */
[----:B------:R-:W-:Y:S01]  /*4570*/  LOP3.LUT R5, R7, 0x180, RZ, 0xc0, !PT ;  /* 0x0000018007057812 */ /* 0x000fe200078ec0ff */
[----:B------:R-:W-:Y:S01]  /*4580*/  IMAD.U32 R46, R108, 0x10000, RZ ;  /* 0x000100006c2e7824 */ /* 0x000fe200078e00ff */
[----:B------:R-:W-:Y:S01]  /*4590*/  LOP3.LUT R100, R100, 0xc00, RZ, 0xc0, !PT ;  /* 0x00000c0064647812 */ /* 0x000fe200078ec0ff */
[----:B------:R-:W-:Y:S01]  /*45a0*/  UIADD3 UR4, UPT, UPT, UR49, 0x2200, URZ ;  /* 0x0000220031047890 */ /* 0x000fe2000fffe0ff */
[----:B------:R-:W-:Y:S01]  /*45b0*/  LOP3.LUT R0, R5, 0x20, R0, 0xf8, !PT ;  /* 0x0000002005007812 */ /* 0x000fe200078ef800 */
[----:B------:R-:W-:Y:S01]  /*45c0*/  IMAD.SHL.U32 R5, R108, 0x8, RZ ;  /* 0x000000086c057824 */ /* 0x000fe200078e00ff */
[----:B------:R-:W2:Y:S01]  /*45d0*/  LDC R42, c[0x0][0xb0c] ;  /* 0x0002c300ff2a7b82 */ /* 0x000ea20000000800 */
[----:B------:R-:W-:Y:S01]  /*45e0*/  LOP3.LUT R100, R100, 0x40, R7, 0xf8, !PT ;  /* 0x0000004064647812 */ /* 0x000fe200078ef807 */
[----:B------:R-:W-:Y:S01]  /*45f0*/  IMAD.MOV.U32 R44, RZ, RZ, RZ ;  /* 0x000000ffff2c7224 */ /* 0x000fe200078e00ff */
[----:B------:R-:W-:Y:S01]  /*4600*/  LOP3.LUT R46, R46, 0x600000, RZ, 0xc0, !PT ;  /* 0x006000002e2e7812 */ /* 0x000fe200078ec0ff */
[----:B------:R-:W-:Y:S01]  /*4610*/  IMAD.MOV.U32 R112, RZ, RZ, RZ ;  /* 0x000000ffff707224 */ /* 0x000fe200078e00ff */
[----:B------:R-:W-:-:S02]  /*4620*/  LOP3.LUT R108, R108, 0x2, RZ, 0xc0, !PT ;  /* 0x000000026c6c7812 */ /* 0x000fc400078ec0ff */
[----:B------:R-:W-:Y:S02]  /*4630*/  CS2R R104, SRZ ;  /* 0x0000000000687805 */ /* 0x000fe4000001ff00 */
[----:B------:R-:W-:Y:S01]  /*4640*/  LOP3.LUT R5, R0, 0x30, R5, 0x78, !PT ;  /* 0x0000003000057812 */ /* 0x000fe200078e7805 */
[----:B------:R-:W4:Y:S01]  /*4650*/  LDC R97, c[0x0][0xb20] ;  /* 0x0002c800ff617b82 */ /* 0x000f220000000800 */
[----:B------:R-:W3:Y:S01]  /*4660*/  LDS R3, [UR49+0x110] ;  /* 0x00011031ff037984 */ /* 0x000ee20008000800 */
[----:B------:R-:W-:Y:S01]  /*4670*/  LOP3.LUT R100, R100, 0x200, R7, 0xf8, !PT ;  /* 0x0000020064647812 */ /* 0x000fe200078ef807 */
[----:B------:R-:W-:Y:S01]  /*4680*/  IMAD.MOV R102, RZ, RZ, -R108 ;  /* 0x000000ffff667224 */ /* 0x000fe200078e0a6c */
[----:B------:R-:W1:Y:S01]  /*4690*/  LDCU.64 UR52, c[0x0][0x348] ;  /* 0x00006900ff3477ac */ /* 0x000e620008000a00 */
[----:B------:R-:W-:Y:S01]  /*46a0*/  IMAD.U32 R109, RZ, RZ, UR4 ;  /* 0x00000004ff6d7e24 */ /* 0x000fe2000f8e00ff */
[----:B------:R-:W-:Y:S02]  /*46b0*/  LOP3.LUT R100, R100, R5, RZ, 0xfc, !PT ;  /* 0x0000000564647212 */ /* 0x000fe400078efcff */
[----:B------:R-:W1:Y:S01]  /*46c0*/  LDC R41, c[0x0][0xb30] ;  /* 0x0002cc00ff297b82 */ /* 0x000e620000000800 */
[----:B------:R-:W1:Y:S01]  /*46d0*/  LDCU.64 UR38, c[0x0][0x888] ;  /* 0x00011100ff2677ac */ /* 0x000e620008000a00 */
[----:B------:R-:W1:Y:S06]  /*46e0*/  LDCU.64 UR44, c[0x0][0x890] ;  /* 0x00011200ff2c77ac */ /* 0x000e6c0008000a00 */
[----:B------:R-:W1:Y:S01]  /*46f0*/  LDC.64 R92, c[0x0][0xb10] ;  /* 0x0002c400ff5c7b82 */ /* 0x000e620000000a00 */
[----:B------:R-:W-:-:S07]  /*4700*/  UIADD3 UR48, UPT, UPT, UR49, 0x200, URZ ;  /* 0x0000020031307890 */ /* 0x000fce000fffe0ff */
[----:B------:R-:W1:Y:S08]  /*4710*/  LDC.64 R38, c[0x0][0xb18] ;  /* 0x0002c600ff267b82 */ /* 0x000e700000000a00 */
[----:B------:R-:W1:Y:S08]  /*4720*/  LDC.64 R36, c[0x0][0xb28] ;  /* 0x0002ca00ff247b82 */ /* 0x000e700000000a00 */
[----:B------:R-:W1:Y:S01]  /*4730*/  LDC.64 R90, c[0x0][0x8b0] ;  /* 0x00022c00ff5a7b82 */ /* 0x000e620000000a00 */
[----:B---3--:R-:W-:-:S07]  /*4740*/  IMAD.IADD R46, R3, 0x1, R46 ;  /* 0x00000001032e7824 */ /* 0x008fce00078e022e */
[----:B------:R-:W3:Y:S08]  /*4750*/  LDC.64 R88, c[0x0][0x8a8] ;  /* 0x00022a00ff587b82 */ /* 0x000ef00000000a00 */
[----:B--2-4-:R-:W1:Y:S02]  /*4760*/  LDC R98, c[0x0][0x374] ;  /* 0x0000dd00ff627b82 */ /* 0x014e640000000800 */
.L_x_103:
[----:B------:R-:W-:Y:S02]  /*4770*/  LEA R0, R112, UR49, 0x3 ;  /* 0x0000003170007c11 */ /* 0x000fe4000f8e18ff */
[----:B------:R-:W-:Y:S02]  /*4780*/  SHF.L.U32 R3, R106, 0x1f, RZ ;  /* 0x0000001f6a037819 */ /* 0x000fe400000006ff */
[----:B------:R-:W-:Y:S02]  /*4790*/  LEA R16, R112, UR49, 0x4 ;  /* 0x0000003170107c11 */ /* 0x000fe4000f8e20ff */
[----:B------:R-:W2:Y:S02]  /*47a0*/  SYNCS.PHASECHK.TRANS64.TRYWAIT P0, [R0+URZ+0x60], R3 ;  /* 0x00006003000075a7 */ /* 0x000ea400080011ff */
[----:B-12---:R-:W-:Y:S05]  /*47b0*/  @!P0 BRA `(.L_x_78) ;  /* 0x0000002c00f08947 */ /* 0x006fea0003800000 */
.L_x_137:
[----:B------:R-:W4:Y:S01]  /*47c0*/  LDC.64 R12, c[0x0][0xb10] ;  /* 0x0002c400ff0c7b82 */ /* 0x000f220000000a00 */
[----:B------:R-:W3:Y:S01]  /*47d0*/  LDS.128 R16, [R16+0xf0] ;  /* 0x0000f00010107984 */ /* 0x000ee20000000c00 */
[----:B-1----:R-:W-:Y:S01]  /*47e0*/  ISETP.NE.AND P1, PT, R41, 0x1, PT ;  /* 0x000000012900780c */ /* 0x002fe20003f25270 */
[----:B--2---:R-:W-:Y:S01]  /*47f0*/  VIADD R0, R0, 0x70 ;  /* 0x0000007000007836 */ /* 0x004fe20000000000 */
[----:B------:R-:W-:Y:S04]  /*4800*/  ISETP.GE.AND P0, PT, R40, 0x1, PT ;  /* 0x000000012800780c */ /* 0x000fe80003f06270 */
[----:B------:R-:W1:Y:S01]  /*4810*/  LDC.64 R10, c[0x0][0xb18] ;  /* 0x0002c600ff0a7b82 */ /* 0x000e620000000a00 */
[----:B------:R-:W-:Y:S01]  /*4820*/  PRMT R0, RZ, 0x654, R0 ;  /* 0x00000654ff007816 */ /* 0x000fe20000000000 */
[----:B------:R-:W-:Y:S01]  /*4830*/  @!PT LDS RZ, [RZ] ;  /* 0x00000000fffff984 */ /* 0x000fe20000000800 */
[----:B------:R-:W-:Y:S01]  /*4840*/  @!PT LDS RZ, [RZ] ;  /* 0x00000000fffff984 */ /* 0x000fe20000000800 */
[----:B------:R-:W-:Y:S01]  /*4850*/  @!PT LDS RZ, [RZ] ;  /* 0x00000000fffff984 */ /* 0x000fe20000000800 */
[----:B------:R-:W-:Y:S01]  /*4860*/  @!PT LDS RZ, [RZ] ;  /* 0x00000000fffff984 */ /* 0x000fe20000000800 */
[----:B------:R2:W-:Y:S06]  /*4870*/  MEMBAR.ALL.CTA ;  /* 0x0000000000007992 */ /* 0x0005ec0000008000 */
[----:B--2---:R-:W2:Y:S01]  /*4880*/  FENCE.VIEW.ASYNC.S ;  /* 0x00000000000073c6 */ /* 0x004ea20000000000 */
[----:B------:R-:W1:Y:S08]  /*4890*/  @!P1 LDC R14, c[0x0][0xb20] ;  /* 0x0002c800ff0e9b82 */ /* 0x000e700000000800 */
[----:B------:R-:W1:Y:S01]  /*48a0*/  @!P1 LDC R9, c[0x0][0xb0c] ;  /* 0x0002c300ff099b82 */ /* 0x000e620000000800 */
[----:B--2---:R2:W-:Y:S01]  /*48b0*/  SYNCS.ARRIVE.TRANS64.RED.A1T0 RZ, [R0+URZ], RZ ;  /* 0x000000ff00ff79a7 */ /* 0x0045e200081004ff */
[----:B---3--:R-:W-:Y:S04]  /*48c0*/  LOP3.LUT P4, RZ, R18, 0x1, RZ, 0xc0, !PT ;  /* 0x0000000112ff7812 */ /* 0x008fe8000788c0ff */
[----:B------:R-:W-:Y:S09]  /*48d0*/  P2R R111, PR, RZ, 0x10 ;  /* 0x00000010ff6f7803 */ /* 0x000ff20000000000 */
[----:B------:R-:W-:Y:S02]  /*48e0*/  @P4 MOV R45, R16 ;  /* 0x00000010002d4202 */ /* 0x000fe40000000f00 */
[----:B------:R-:W-:Y:S01]  /*48f0*/  @P4 LOP3.LUT R43, R17, 0xffff, RZ, 0xc0, !PT ;  /* 0x0000ffff112b4812 */ /* 0x000fe200078ec0ff */
[----:B--2-4-:R-:W-:Y:S06]  /*4900*/  @!P0 BRA `(.L_x_79) ;  /* 0x0000000000a48947 */ /* 0x014fec0003800000 */
[----:B------:R-:W-:Y:S01]  /*4910*/  IMAD.HI.U32 R24, R98, R39, RZ ;  /* 0x0000002762187227 */ /* 0x000fe200078e00ff */
[----:B------:R-:W-:Y:S02]  /*4920*/  ISETP.NE.AND P0, PT, R38, 0x1, PT ;  /* 0x000000012600780c */ /* 0x000fe40003f05270 */
[----:B------:R-:W-:Y:S01]  /*4930*/  ISETP.NE.AND P2, PT, R40, 0x1, PT ;  /* 0x000000012800780c */ /* 0x000fe20003f45270 */
[-C--:B------:R-:W-:Y:S01]  /*4940*/  IMAD.HI.U32 R22, R99, R92.reuse, RZ ;  /* 0x0000005c63167227 */ /* 0x080fe200078e00ff */
[----:B------:R-:W-:Y:S02]  /*4950*/  SHF.R.U32.HI R23, RZ, R97, R24 ;  /* 0x00000061ff177219 */ /* 0x000fe40000011618 */
[----:B------:R-:W-:Y:S01]  /*4960*/  ISETP.NE.AND P3, PT, R42, 0x1, PT ;  /* 0x000000012a00780c */ /* 0x000fe20003f65270 */
[----:B------:R-:W-:Y:S01]  /*4970*/  IMAD.HI.U32 R28, R43, R39, RZ ;  /* 0x000000272b1c7227 */ /* 0x000fe200078e00ff */
[----:B------:R-:W-:Y:S02]  /*4980*/  SHF.R.U32.HI R22, RZ, R93, R22 ;  /* 0x0000005dff167219 */ /* 0x000fe40000011616 */
[----:B------:R-:W-:Y:S01]  /*4990*/  SEL R3, R98, R23, !P0 ;  /* 0x0000001762037207 */ /* 0x000fe20004000000 */
[----:B------:R-:W-:Y:S01]  /*49a0*/  IMAD.HI.U32 R26, R45, R92, RZ ;  /* 0x0000005c2d1a7227 */ /* 0x000fe200078e00ff */
[----:B------:R-:W-:Y:S03]  /*49b0*/  SEL R7, R99, R22, !P3 ;  /* 0x0000001663077207 */ /* 0x000fe60005800000 */
[-C--:B------:R-:W-:Y:S01]  /*49c0*/  IMAD.HI.U32 R22, R3, R36.reuse, RZ ;  /* 0x0000002403167227 */ /* 0x080fe200078e00ff */
[----:B------:R-:W-:Y:S03]  /*49d0*/  SHF.R.U32.HI R26, RZ, R93, R26 ;  /* 0x0000005dff1a7219 */ /* 0x000fe6000001161a */
[----:B------:R-:W-:Y:S01]  /*49e0*/  IMAD.HI.U32 R24, R7, R36, RZ ;  /* 0x0000002407187227 */ /* 0x000fe200078e00ff */
[----:B------:R-:W-:Y:S02]  /*49f0*/  @P2 SHF.R.U32.HI R3, RZ, R37, R22 ;  /* 0x00000025ff032219 */ /* 0x000fe40000011616 */
[----:B------:R-:W-:Y:S02]  /*4a00*/  SHF.R.U32.HI R22, RZ, R97, R28 ;  /* 0x00000061ff167219 */ /* 0x000fe4000001161c */
[----:B------:R-:W-:Y:S01]  /*4a10*/  @P2 SHF.R.U32.HI R7, RZ, R37, R24 ;  /* 0x00000025ff072219 */ /* 0x000fe20000011618 */
[C---:B------:R-:W-:Y:S01]  /*4a20*/  IMAD R2, R40.reuse, R3, RZ ;  /* 0x0000000328027224 */ /* 0x040fe200078e02ff */
[----:B------:R-:W-:Y:S02]  /*4a30*/  SEL R5, R43, R22, !P0 ;  /* 0x000000162b057207 */ /* 0x000fe40004000000 */
[----:B------:R-:W-:Y:S01]  /*4a40*/  SEL R3, R45, R26, !P3 ;  /* 0x0000001a2d037207 */ /* 0x000fe20005800000 */
[----:B------:R-:W-:Y:S01]  /*4a50*/  IMAD R4, R40, R7, RZ ;  /* 0x0000000728047224 */ /* 0x000fe200078e02ff */
[C---:B------:R-:W-:Y:S01]  /*4a60*/  ISETP.GE.AND P0, PT, R5.reuse, R2, PT ;  /* 0x000000020500720c */ /* 0x040fe20003f06270 */
[----:B------:R-:W-:Y:S03]  /*4a70*/  IMAD.HI.U32 R6, R5, R36, RZ ;  /* 0x0000002405067227 */ /* 0x000fe600078e00ff */
[----:B------:R-:W-:Y:S01]  /*4a80*/  ISETP.GE.OR P0, PT, R3, R4, P0 ;  /* 0x000000040300720c */ /* 0x000fe20000706670 */
[----:B------:R-:W-:Y:S01]  /*4a90*/  IMAD.MOV R4, RZ, RZ, -R3 ;  /* 0x000000ffff047224 */ /* 0x000fe200078e0a03 */
[-C--:B------:R-:W-:Y:S03]  /*4aa0*/  SHF.R.U32.HI R6, RZ, R37.reuse, R6 ;  /* 0x00000025ff067219 */ /* 0x080fe60000011606 */
[----:B------:R-:W-:Y:S01]  /*4ab0*/  IMAD R45, R42, R4, R45 ;  /* 0x000000042a2d7224 */ /* 0x000fe200078e022d */
[----:B------:R-:W-:Y:S05]  /*4ac0*/  SEL R15, R5, R6, !P2 ;  /* 0x00000006050f7207 */ /* 0x000fea0005000000 */
[----:B------:R-:W-:Y:S02]  /*4ad0*/  IMAD.MOV R6, RZ, RZ, -R15 ;  /* 0x000000ffff067224 */ /* 0x000fe400078e0a0f */
[C---:B------:R-:W-:Y:S04]  /*4ae0*/  @!P0 IMAD.HI.U32 R2, R3.reuse, R36, RZ ;  /* 0x0000002403028227 */ /* 0x040fe800078e00ff */
[----:B------:R-:W-:Y:S01]  /*4af0*/  IMAD R6, R40, R6, R5 ;  /* 0x0000000628067224 */ /* 0x000fe200078e0205 */
[----:B------:R-:W-:Y:S04]  /*4b00*/  @!P0 SHF.R.U32.HI R2, RZ, R37, R2 ;  /* 0x00000025ff028219 */ /* 0x000fe80000011602 */
[----:B------:R-:W-:Y:S02]  /*4b10*/  @!P0 SEL R0, R3, R2, !P2 ;  /* 0x0000000203008207 */ /* 0x000fe40005000000 */
[----:B------:R-:W-:Y:S02]  /*4b20*/  IADD3 R2, PT, PT, -R5, RZ, RZ ;  /* 0x000000ff05027210 */ /* 0x000fe40007ffe1ff */
[----:B------:R-:W-:Y:S01]  /*4b30*/  @!P0 IADD3 R8, PT, PT, R15, -R0, RZ ;  /* 0x800000000f088210 */ /* 0x000fe20007ffe0ff */
[----:B------:R-:W-:Y:S02]  /*4b40*/  @!P0 IMAD R0, R7, R6, R0 ;  /* 0x0000000607008224 */ /* 0x000fe400078e0200 */
[----:B------:R-:W-:Y:S02]  /*4b50*/  IMAD R43, R38, R2, R43 ;  /* 0x00000002262b7224 */ /* 0x000fe400078e022b */
[----:B------:R-:W-:Y:S02]  /*4b60*/  @!P0 IMAD R5, R8, R40, R3 ;  /* 0x0000002808058224 */ /* 0x000fe400078e0203 */
[----:B------:R-:W-:Y:S04]  /*4b70*/  @!P0 IMAD.MOV.U32 R3, RZ, RZ, R0 ;  /* 0x000000ffff038224 */ /* 0x000fe800078e0000 */
[----:B------:R-:W-:Y:S02]  /*4b80*/  IMAD R45, R3, R42, R45 ;  /* 0x0000002a032d7224 */ /* 0x000fe400078e022d */
[----:B------:R-:W-:Y:S07]  /*4b90*/  IMAD R43, R5, R38, R43 ;  /* 0x00000026052b7224 */ /* 0x000fee00078e022b */
.L_x_79:
[----:B-1----:R-:W-:Y:S01]  /*4ba0*/  @!P1 ISETP.NE.AND P0, PT, R10, 0x1, PT ;  /* 0x000000010a00980c */ /* 0x002fe20003f05270 */
[----:B------:R-:W-:Y:S01]  /*4bb0*/  @!P1 IMAD.HI.U32 R0, R45, R12, RZ ;  /* 0x0000000c2d009227 */ /* 0x000fe200078e00ff */
[----:B------:R-:W-:Y:S01]  /*4bc0*/  @!P1 ISETP.NE.AND P2, PT, R9, 0x1, PT ;  /* 0x000000010900980c */ /* 0x000fe20003f45270 */
[----:B------:R-:W-:Y:S01]  /*4bd0*/  ULOP3.LUT UP0, URZ, UR48, 0x1b0, URZ, 0xc0, !UPT ;  /* 0x000001b030ff7892 */ /* 0x000fe2000f80c0ff */
[----:B------:R-:W-:Y:S01]  /*4be0*/  R2UR UR42, R21 ;  /* 0x00000000152a72ca */ /* 0x000fe200000e0000 */
[----:B------:R-:W-:Y:S01]  /*4bf0*/  @!P1 IMAD.HI.U32 R3, R43, R11, RZ ;  /* 0x0000000b2b039227 */ /* 0x000fe200078e00ff */
[----:B------:R-:W-:Y:S02]  /*4c00*/  @!P1 SHF.R.U32.HI R0, RZ, R13, R0 ;  /* 0x0000000dff009219 */ /* 0x000fe40000011600 */
[----:B------:R-:W-:Y:S01]  /*4c10*/  R2UR UR41, R20 ;  /* 0x00000000142972ca */ /* 0x000fe200000e0000 */
[----:B------:R-:W-:Y:S01]  /*4c20*/  VIADD R112, R112, 0x1 ;  /* 0x0000000170707836 */ /* 0x000fe20000000000 */
[----:B------:R-:W-:Y:S02]  /*4c30*/  @!P1 SHF.R.U32.HI R2, RZ, R14, R3 ;  /* 0x0000000eff029219 */ /* 0x000fe40000011603 */
[----:B------:R-:W-:Y:S02]  /*4c40*/  @!P1 SEL R3, R45, R0, !P2 ;  /* 0x000000002d039207 */ /* 0x000fe40005000000 */
[----:B------:R-:W-:Y:S02]  /*4c50*/  @!P1 SEL R2, R43, R2, !P0 ;  /* 0x000000022b029207 */ /* 0x000fe40004000000 */
[----:B------:R-:W-:Y:S01]  /*4c60*/  @P4 SHF.R.U32.HI R103, RZ, 0x10, R17 ;  /* 0x00000010ff674819 */ /* 0x000fe20000011611 */
[----:B------:R-:W-:Y:S02]  /*4c70*/  USHF.L.U32 UR42, UR42, 0x6, URZ ;  /* 0x000000062a2a7899 */ /* 0x000fe400080006ff */
[----:B------:R-:W-:Y:S02]  /*4c80*/  @!P1 IMAD.IADD R0, R2, 0x1, -R3 ;  /* 0x0000000102009824 */ /* 0x000fe400078e0a03 */
[----:B------:R-:W-:Y:S01]  /*4c90*/  @!P1 IMAD.IADD R2, R3, 0x1, -R2 ;  /* 0x0000000103029824 */ /* 0x000fe200078e0a02 */
[----:B------:R-:W-:Y:S01]  /*4ca0*/  USHF.L.U32 UR41, UR41, 0x7, URZ ;  /* 0x0000000729297899 */ /* 0x000fe200080006ff */
[----:B------:R-:W-:Y:S02]  /*4cb0*/  @!P1 IMAD R45, R0, R9, R45 ;  /* 0x00000009002d9224 */ /* 0x000fe400078e022d */
[----:B------:R-:W-:Y:S01]  /*4cc0*/  @!P1 IMAD R43, R2, R10, R43 ;  /* 0x0000000a022b9224 */ /* 0x000fe200078e022b */
[----:B------:R-:W-:Y:S08]  /*4cd0*/  BRA.U !UP0, `(.L_x_80) ;  /* 0x0000000108407547 */ /* 0x000ff0000b800000 */
[----:B------:R-:W1:Y:S01]  /*4ce0*/  LDCU.64 UR8, c[0x4][0x80] ;  /* 0x01001000ff0877ac */ /* 0x000e620008000a00 */
[----:B------:R-:W-:Y:S01]  /*4cf0*/  MOV R3, 0x0 ;  /* 0x0000000000037802 */ /* 0x000fe20000000f00 */
[----:B------:R-:W-:Y:S02]  /*4d00*/  HFMA2 R12, -RZ, RZ, 0, 5.9604644775390625e-08 ;  /* 0x00000001ff0c7431 */ /* 0x000fe400000001ff */
[----:B------:R-:W-:Y:S02]  /*4d10*/  IMAD.MOV.U32 R8, RZ, RZ, 0x70 ;  /* 0x00000070ff087424 */ /* 0x000fe400078e00ff */
[----:B------:R-:W-:Y:S01]  /*4d20*/  IMAD.MOV.U32 R13, RZ, RZ, RZ ;  /* 0x000000ffff0d7224 */ /* 0x000fe200078e00ff */
[----:B------:R-:W2:Y:S01]  /*4d30*/  LDCU.64 UR6, c[0x4][0x88] ;  /* 0x01001100ff0677ac */ /* 0x000ea20008000a00 */
[----:B------:R-:W3:Y:S01]  /*4d40*/  LDC.64 R2, c[0x4][R3] ;  /* 0x0100000003027b82 */ /* 0x000ee20000000a00 */
[----:B------:R-:W4:Y:S01]  /*4d50*/  LDCU.64 UR4, c[0x4][0x8] ;  /* 0x01000100ff0477ac */ /* 0x000f220008000a00 */
[----:B-1----:R-:W-:Y:S01]  /*4d60*/  MOV R5, UR9 ;  /* 0x0000000900057c02 */ /* 0x002fe20008000f00 */
[----:B------:R-:W-:Y:S01]  /*4d70*/  IMAD.U32 R4, RZ, RZ, UR8 ;  /* 0x00000008ff047e24 */ /* 0x000fe2000f8e00ff */
[----:B--2---:R-:W-:Y:S01]  /*4d80*/  MOV R7, UR7 ;  /* 0x0000000700077c02 */ /* 0x004fe20008000f00 */
[----:B------:R-:W-:Y:S01]  /*4d90*/  IMAD.U32 R6, RZ, RZ, UR6 ;  /* 0x00000006ff067e24 */ /* 0x000fe2000f8e00ff */
[----:B----4-:R-:W-:Y:S01]  /*4da0*/  MOV R11, UR5 ;  /* 0x00000005000b7c02 */ /* 0x010fe20008000f00 */
[----:B------:R-:W-:Y:S02]  /*4db0*/  IMAD.U32 R10, RZ, RZ, UR4 ;  /* 0x00000004ff0a7e24 */ /* 0x000fe4000f8e00ff */
[----:B------:R-:W-:Y:S07]  /*4dc0*/  LEPC R20, `(.L_x_80) ;  /* 0x000000001014794e */ /* 0x000fee0000000000 */
[----:B---3-5:R-:W-:Y:S05]  /*4dd0*/  CALL.ABS.NOINC R2 ;  /* 0x0000000002007343 */ /* 0x028fea0003c00000 */
.L_x_80:
[----:B------:R-:W-:Y:S01]  /*4de0*/  LOP3.LUT P0, RZ, R109, 0x1b0, RZ, 0xc0, !PT ;  /* 0x000001b06dff7812 */ /* 0x000fe2000780c0ff */
[----:B------:R-:W-:Y:S11]  /*4df0*/  BSSY.RECONVERGENT B6, `(.L_x_81) ;  /* 0x0000013000067945 */ /* 0x000ff60003800200 */
[----:B------:R-:W-:Y:S01]  /*4e00*/  @!UPT UIADD3 URZ, UPT, UPT, URZ, URZ, URZ ;  /* 0x000000fffffff290 */ /* 0x000fe2000fffe0ff */
[----:B------:R-:W-:Y:S05]  /*4e10*/  @!P0 BRA `(.L_x_82) ;  /* 0x0000000000408947 */ /* 0x000fea0003800000 */
        /* <DEDUP_REMOVED lines=16> */
.L_x_82:
[----:B------:R-:W-:Y:S05]  /*4f20*/  BSYNC.RECONVERGENT B6 ;  /* 0x0000000000067941 */ /* 0x000fea0003800200 */
.L_x_81:
[----:B------:R-:W-:Y:S01]  /*4f30*/  ISETP.NE.U32.AND P4, PT, R90, RZ, PT ;  /* 0x000000ff5a00720c */ /* 0x000fe20003f85070 */
[----:B------:R-:W-:Y:S01]  /*4f40*/  UISETP.NE.AND UP2, UPT, UR50, URZ, UPT ;  /* 0x000000ff3200728c */ /* 0x000fe2000bf45270 */
[----:B------:R-:W-:Y:S01]  /*4f50*/  ISETP.NE.U32.AND P2, PT, RZ, UR38, PT ;  /* 0x00000026ff007c0c */ /* 0x000fe2000bf45070 */
[----:B------:R-:W-:Y:S01]  /*4f60*/  UISETP.NE.U32.AND UP1, UPT, UR44, URZ, UPT ;  /* 0x000000ff2c00728c */ /* 0x000fe2000bf25070 */
[----:B------:R-:W-:Y:S01]  /*4f70*/  ISETP.NE.AND.EX P4, PT, R91, RZ, PT, P4 ;  /* 0x000000ff5b00720c */ /* 0x000fe20003f85340 */
[----:B------:R-:W-:Y:S01]  /*4f80*/  UPLOP3.LUT UP0, UPT, UPT, UPT, UPT, 0x40, 0x4 ;  /* 0x000000000004789c */ /* 0x000fe20003f0e870 */
[----:B------:R-:W-:Y:S01]  /*4f90*/  ISETP.NE.AND.EX P2, PT, RZ, UR39, PT, P2 ;  /* 0x00000027ff007c0c */ /* 0x000fe2000bf45320 */
[----:B------:R-:W-:Y:S01]  /*4fa0*/  UISETP.NE.AND.EX UP1, UPT, UR45, URZ, UPT, UP1 ;  /* 0x000000ff2d00728c */ /* 0x000fe2000bf25310 */
[----:B------:R-:W-:Y:S04]  /*4fb0*/  PLOP3.LUT P1, PT, PT, PT, UP2, 0x80, 0x8 ;  /* 0x000000000008781c */ /* 0x000fe80003f2f028 */
[----:B------:R-:W-:Y:S06]  /*4fc0*/  @UP2 UPLOP3.LUT UP0, UPT, UPT, UPT, UP1, 0x80, 0x8 ;  /* 0x000000000008289c */ /* 0x000fec0003f0f010 */
[----:B------:R-:W-:Y:S01]  /*4fd0*/  PLOP3.LUT P0, PT, PT, PT, UP0, 0x80, 0x8 ;  /* 0x000000000008781c */ /* 0x000fe20003f0f008 */
[----:B------:R-:W-:Y:S01]  /*4fe0*/  @!UPT UIADD3 URZ, UPT, UPT, URZ, URZ, URZ ;  /* 0x000000fffffff290 */ /* 0x000fe2000fffe0ff */
[----:B------:R-:W-:Y:S11]  /*4ff0*/  BRA.U !UP1, `(.L_x_83) ;  /* 0x0000000109387547 */ /* 0x000ff6000b800000 */
[----:B------:R-:W-:Y:S01]  /*5000*/  UISETP.NE.U32.AND UP0, UPT, UR38, URZ, UPT ;  /* 0x000000ff2600728c */ /* 0x000fe2000bf05070 */
[----:B------:R-:W-:Y:S02]  /*5010*/  HFMA2 R0, -RZ, RZ, 0, 5.9604644775390625e-08 ;  /* 0x00000001ff007431 */ /* 0x000fe400000001ff */
[----:B------:R-:W-:Y:S01]  /*5020*/  IMAD.MOV.U32 R95, RZ, RZ, 0x1 ;  /* 0x00000001ff5f7424 */ /* 0x000fe200078e00ff */
[----:B------:R-:W-:Y:S06]  /*5030*/  UISETP.NE.AND.EX UP0, UPT, UR39, URZ, UPT, UP0 ;  /* 0x000000ff2700728c */ /* 0x000fec000bf05300 */
[----:B------:R-:W-:Y:S05]  /*5040*/  PLOP3.LUT P3, PT, PT, PT, UP0, 0x80, 0x8 ;  /* 0x000000000008781c */ /* 0x000fea0003f6f008 */
[----:B------:R-:W1:Y:S01]  /*5050*/  @UP0 LDCU.64 UR6, c[0x0][0x888] ;  /* 0x00011100ff0607ac */ /* 0x000e620008000a00 */
[----:B------:R-:W-:Y:S07]  /*5060*/  @UP0 UIMAD UR4, UR36, UR44, URZ ;  /* 0x0000002c240402a4 */ /* 0x000fee000f8e02ff */
[----:B------:R-:W-:Y:S01]  /*5070*/  @!P3 PRMT R95, R0, 0x7610, R95 ;  /* 0x00007610005fb816 */ /* 0x000fe2000000005f */
[----:B-1----:R-:W-:Y:S03]  /*5080*/  @UP0 UIMAD.WIDE UR6, UR4, 0x4, UR6 ;  /* 0x00000004040608a5 */ /* 0x002fe6000f8e0206 */
[----:B------:R-:W1:Y:S03]  /*5090*/  @!UP0 LDCU UR4, c[0x0][0x880] ;  /* 0x00011000ff0487ac */ /* 0x000e660008000800 */
[----:B------:R-:W-:Y:S01]  /*50a0*/  IMAD.U32 R2, RZ, RZ, UR6 ;  /* 0x00000006ff027e24 */ /* 0x000fe2000f8e00ff */
[----:B------:R-:W-:Y:S05]  /*50b0*/  MOV R3, UR7 ;  /* 0x0000000700037c02 */ /* 0x000fea0008000f00 */
[----:B-----5:R2:W5:Y:S02]  /*50c0*/  @P3 LDG.E R49, desc[UR46][R2.64] ;  /* 0x0000002e02313981 */ /* 0x020564000c1e1900 */
[----:B-12---:R-:W-:Y:S02]  /*50d0*/  @!P3 IMAD.U32 R49, RZ, RZ, UR4 ;  /* 0x00000004ff31be24 */ /* 0x006fe4000f8e00ff */
.L_x_83:
[----:B------:R-:W-:Y:S05]  /*50e0*/  @!P4 BRA `(.L_x_84) ;  /* 0x000000000020c947 */ /* 0x000fea0003800000 */
[----:B------:R-:W-:Y:S04]  /*50f0*/  ISETP.NE.U32.AND P3, PT, R88, RZ, PT ;  /* 0x000000ff5800720c */ /* 0x000fe80003f65070 */
[----:B------:R-:W-:Y:S11]  /*5100*/  ISETP.NE.AND.EX P3, PT, R89, RZ, PT, P3 ;  /* 0x000000ff5900720c */ /* 0x000ff60003f65330 */
[----:B------:R-:W-:Y:S02]  /*5110*/  @!UPT UIADD3 URZ, UPT, UPT, URZ, URZ, URZ ;  /* 0x000000fffffff290 */ /* 0x000fe4000fffe0ff */
[----:B------:R-:W1:Y:S01]  /*5120*/  @P3 LDC.64 R2, c[0x0][0x8a8] ;  /* 0x00022a00ff023b82 */ /* 0x000e620000000a00 */
[----:B------:R-:W-:Y:S04]  /*5130*/  @P3 IMAD R0, R90, UR36, RZ ;  /* 0x000000245a003c24 */ /* 0x000fe8000f8e02ff */
[----:B-1----:R-:W-:Y:S05]  /*5140*/  @P3 IMAD.WIDE R2, R0, 0x4, R2 ;  /* 0x0000000400023825 */ /* 0x002fea00078e0202 */
[----:B-----5:R1:W5:Y:S02]  /*5150*/  @P3 LDG.E R47, desc[UR46][R2.64] ;  /* 0x0000002e022f3981 */ /* 0x020364000c1e1900 */
[----:B-1----:R-:W2:Y:S02]  /*5160*/  @!P3 LDC R47, c[0x0][0x8a0] ;  /* 0x00022800ff2fbb82 */ /* 0x002ea40000000800 */
.L_x_84:
[----:B-----5:R-:W-:Y:S01]  /*5170*/  FSETP.NEU.AND P4, PT, R49, RZ, PT ;  /* 0x000000ff3100720b */ /* 0x020fe20003f8d000 */
[----:B------:R-:W-:Y:S01]  /*5180*/  BSSY B1, `(.L_x_85) ;  /* 0x0000042000017945 */ /* 0x000fe20003800000 */
[----:B------:R-:W-:Y:S01]  /*5190*/  SEL R7, RZ, 0xffffffff, P2 ;  /* 0xffffffffff077807 */ /* 0x000fe20001000000 */
[----:B------:R-:W-:Y:S01]  /*51a0*/  IMAD.MOV.U32 R115, RZ, RZ, 0x1 ;  /* 0x00000001ff737424 */ /* 0x000fe200078e00ff */
[----:B------:R-:W-:Y:S02]  /*51b0*/  LOP3.LUT P3, RZ, R95, 0xff, RZ, 0xc0, !PT ;  /* 0x000000ff5fff7812 */ /* 0x000fe4000786c0ff */
[----:B------:R-:W-:Y:S02]  /*51c0*/  CS2R R86, SRZ ;  /* 0x0000000000567805 */ /* 0x000fe4000001ff00 */
[----:B------:R-:W-:Y:S02]  /*51d0*/  @P1 SEL R4, RZ, 0xffffffff, P4 ;  /* 0xffffffffff041807 */ /* 0x000fe40002000000 */
[----:B------:R-:W-:Y:S02]  /*51e0*/  CS2R R84, SRZ ;  /* 0x0000000000547805 */ /* 0x000fe4000001ff00 */
[----:B------:R-:W-:Y:S02]  /*51f0*/  LEA R0, R105, UR49, 0x3 ;  /* 0x0000003169007c11 */ /* 0x000fe4000f8e18ff */
[----:B------:R-:W-:Y:S02]  /*5200*/  CS2R R82, SRZ ;  /* 0x0000000000527805 */ /* 0x000fe4000001ff00 */
[----:B------:R-:W-:Y:S02]  /*5210*/  @P0 SEL R4, R7, R4, !P3 ;  /* 0x0000000407040207 */ /* 0x000fe40005800000 */
[----:B------:R-:W-:Y:S02]  /*5220*/  CS2R R80, SRZ ;  /* 0x0000000000507805 */ /* 0x000fe4000001ff00 */
[----:B------:R-:W-:Y:S02]  /*5230*/  LEA R113, R44, UR49, 0x3 ;  /* 0x000000312c717c11 */ /* 0x000fe4000f8e18ff */
[----:B------:R-:W-:Y:S02]  /*5240*/  @P1 LOP3.LUT R4, R4, 0x1, RZ, 0xc0, !PT ;  /* 0x0000000104041812 */ /* 0x000fe400078ec0ff */
[----:B------:R-:W-:Y:S02]  /*5250*/  SHF.L.U32 R2, R107, 0x1f, RZ ;  /* 0x0000001f6b027819 */ /* 0x000fe400000006ff */
[----:B------:R-:W-:Y:S02]  /*5260*/  ISETP.NE.U32.OR P6, PT, R4, 0x1, !P1 ;  /* 0x000000010400780c */ /* 0x000fe40004fc5470 */
[----:B------:R-:W-:Y:S02]  /*5270*/  PLOP3.LUT P2, PT, PT, PT, UP1, 0x80, 0x8 ;  /* 0x000000000008781c */ /* 0x000fe40003f4f018 */
[----:B------:R-:W-:Y:S02]  /*5280*/  LEA.HI R5, R44, R44, RZ, 0x1 ;  /* 0x0000002c2c057211 */ /* 0x000fe400078f08ff */
[----:B------:R-:W-:Y:S02]  /*5290*/  SEL R4, RZ, 0xffffffff, P4 ;  /* 0xffffffffff047807 */ /* 0x000fe40002000000 */
[----:B------:R-:W-:Y:S01]  /*52a0*/  P2R R114, PR, RZ, 0x40 ;  /* 0x00000040ff727803 */ /* 0x000fe20000000000 */
[C---:B------:R-:W-:Y:S01]  /*52b0*/  IMAD.SHL.U32 R3, R5.reuse, 0x40, RZ ;  /* 0x0000004005037824 */ /* 0x040fe200078e00ff */
[----:B------:R-:W-:Y:S03]  /*52c0*/  LOP3.LUT R5, R5, 0xffe, RZ, 0xc0, !PT ;  /* 0x00000ffe05057812 */ /* 0x000fe600078ec0ff */
[----:B------:R-:W-:Y:S02]  /*52d0*/  @P6 SHF.L.U32 R9, R104, 0x1f, RZ ;  /* 0x0000001f68096819 */ /* 0x000fe400000006ff */
[----:B------:R-:W-:Y:S01]  /*52e0*/  @P2 SEL R4, R7, R4, !P3 ;  /* 0x0000000407042207 */ /* 0x000fe20005800000 */
[----:B------:R-:W-:Y:S01]  /*52f0*/  IMAD.IADD R48, R44, 0x1, -R5 ;  /* 0x000000012c307824 */ /* 0x000fe200078e0a05 */
[----:B------:R-:W1:Y:S01]  /*5300*/  @P6 SYNCS.PHASECHK.TRANS64.TRYWAIT P1, [R0+URZ+0x30], R9 ;  /* 0x00003009000065a7 */ /* 0x000e6200080211ff */
[----:B------:R-:W-:Y:S02]  /*5310*/  LOP3.LUT R3, R3, 0xffffff80, RZ, 0xc0, !PT ;  /* 0xffffff8003037812 */ /* 0x000fe400078ec0ff */
[----:B------:R-:W-:Y:S03]  /*5320*/  LOP3.LUT R4, R4, 0x1, RZ, 0xc0, !PT ;  /* 0x0000000104047812 */ /* 0x000fe600078ec0ff */
[----:B------:R-:W-:Y:S01]  /*5330*/  IMAD.IADD R3, R46, 0x1, R3 ;  /* 0x000000012e037824 */ /* 0x000fe200078e0203 */
[----:B------:R-:W-:Y:S03]  /*5340*/  ISETP.NE.U32.AND P5, PT, R4, 0x1, PT ;  /* 0x000000010400780c */ /* 0x000fe60003fa5070 */
[----:B------:R-:W-:Y:S01]  /*5350*/  IMAD R48, R48, 0x100000, R3 ;  /* 0x0010000030307824 */ /* 0x000fe200078e0203 */
[----:B------:R-:W-:Y:S01]  /*5360*/  P2R R124, PR, RZ, 0x20 ;  /* 0x00000020ff7c7803 */ /* 0x000fe20000000000 */
[----:B------:R3:W4:Y:S01]  /*5370*/  SYNCS.PHASECHK.TRANS64.TRYWAIT P0, [R113+URZ+0x80], R2 ;  /* 0x00008002710075a7 */ /* 0x00072200080011ff */
[----:B-1----:R-:W-:Y:S01]  /*5380*/  @P6 SEL R115, RZ, 0x1, !P1 ;  /* 0x00000001ff736807 */ /* 0x002fe20004800000 */
[----:B---3--:R-:W-:Y:S06]  /*5390*/  @!P6 BRA `(.L_x_86) ;  /* 0x000000000080e947 */ /* 0x008fec0003800000 */
[----:B------:R-:W-:Y:S01]  /*53a0*/  @P5 IMAD R5, R105, 0x1000, R100 ;  /* 0x0000100069055824 */ /* 0x000fe200078e0264 */
[----:B------:R-:W-:Y:S01]  /*53b0*/  ISETP.NE.AND P1, PT, R115, RZ, PT ;  /* 0x000000ff7300720c */ /* 0x000fe20003f25270 */
[----:B------:R-:W-:Y:S01]  /*53c0*/  BSSY B0, `(.L_x_87) ;  /* 0x000000b000007945 */ /* 0x000fe20003800000 */
[----:B------:R-:W-:Y:S01]  /*53d0*/  CS2R R82, SRZ ;  /* 0x0000000000527805 */ /* 0x000fe2000001ff00 */
[----:B------:R-:W-:Y:S01]  /*53e0*/  @P5 VIADD R4, R5, UR49 ;  /* 0x0000003105045c36 */ /* 0x000fe20008000000 */
[----:B------:R-:W-:Y:S02]  /*53f0*/  CS2R R80, SRZ ;  /* 0x0000000000507805 */ /* 0x000fe4000001ff00 */
[----:B------:R-:W-:Y:S02]  /*5400*/  CS2R R86, SRZ ;  /* 0x0000000000567805 */ /* 0x000fe4000001ff00 */
[----:B------:R-:W-:Y:S01]  /*5410*/  CS2R R84, SRZ ;  /* 0x0000000000547805 */ /* 0x000fe2000001ff00 */
[----:B------:R-:W-:Y:S04]  /*5420*/  @P5 IMAD R4, R108, -0x10, R4 ;  /* 0xfffffff06c045824 */ /* 0x000fe800078e0204 */
[----:B------:R-:W-:Y:S05]  /*5430*/  @P1 BRA `(.L_x_88) ;  /* 0x00000000000c1947 */ /* 0x000fea0003800000 */
[----:B------:R-:W-:Y:S04]  /*5440*/  SHF.L.U32 R3, R104, 0x1f, RZ ;  /* 0x0000001f68037819 */ /* 0x000fe800000006ff */
[----:B------:R-:W1:Y:S02]  /*5450*/  SYNCS.PHASECHK.TRANS64.TRYWAIT P1, [R0+URZ+0x30], R3 ;  /* 0x00003003000075a7 */ /* 0x000e6400080211ff */
[----:B-1----:R-:W-:Y:S05]  /*5460*/  @!P1 BRA `(.L_x_89) ;  /* 0x0000002000d89947 */ /* 0x002fea0003800000 */
.L_x_88:
[----:B------:R-:W-:Y:S05]  /*5470*/  BSYNC B0 ;  /* 0x0000000000007941 */ /* 0x000fea0003800000 */
.L_x_87:
[----:B------:R-:W-:Y:S01]  /*5480*/  ISETP.NE.AND P1, PT, R124, RZ, PT ;  /* 0x000000ff7c00720c */ /* 0x000fe20003f25270 */
[----:B-1----:R-:W-:Y:S02]  /*5490*/  VIADD R3, R0, 0x40 ;  /* 0x0000004000037836 */ /* 0x002fe40000000000 */
[----:B------:R-:W-:Y:S02]  /*54a0*/  IMAD.U32 R0, RZ, RZ, UR37 ;  /* 0x00000025ff007e24 */ /* 0x000fe4000f8e00ff */
[----:B------:R-:W-:Y:S03]  /*54b0*/  VIADD R105, R105, 0x1 ;  /* 0x0000000169697836 */ /* 0x000fe60000000000 */
[----:B------:R-:W-:Y:S05]  /*54c0*/  PRMT R0, R0, 0x654, R3 ;  /* 0x0000065400007816 */ /* 0x000fea0000000003 */
[----:B------:R1:W3:Y:S04]  /*54d0*/  @P1 LDS.128 R80, [R5+UR49+0x200] ;  /* 0x0002003105501984 */ /* 0x0002e80008000c00 */
[----:B------:R1:W1:Y:S01]  /*54e0*/  @P1 LDS.128 R84, [R4+0x210] ;  /* 0x0002100004541984 */ /* 0x0002620000000c00 */
[C---:B------:R-:W-:Y:S01]  /*54f0*/  ISETP.NE.AND P1, PT, R105.reuse, 0x2, PT ;  /* 0x000000026900780c */ /* 0x040fe20003f25270 */
[----:B------:R-:W-:Y:S01]  /*5500*/  @!PT LDS RZ, [RZ] ;  /* 0x00000000fffff984 */ /* 0x000fe20000000800 */
[----:B------:R-:W-:Y:S01]  /*5510*/  @!PT LDS RZ, [RZ] ;  /* 0x00000000fffff984 */ /* 0x000fe20000000800 */
[----:B------:R-:W-:Y:S01]  /*5520*/  @!PT LDS RZ, [RZ] ;  /* 0x00000000fffff984 */ /* 0x000fe20000000800 */
[----:B------:R-:W-:Y:S01]  /*5530*/  @!PT LDS RZ, [RZ] ;  /* 0x00000000fffff984 */ /* 0x000fe20000000800 */
[----:B------:R5:W-:Y:S06]  /*5540*/  MEMBAR.ALL.CTA ;  /* 0x0000000000007992 */ /* 0x000bec0000008000 */
[----:B-----5:R-:W5:Y:S01]  /*5550*/  FENCE.VIEW.ASYNC.S ;  /* 0x00000000000073c6 */ /* 0x020f620000000000 */
[----:B------:R-:W-:Y:S02]  /*5560*/  SEL R3, RZ, 0x1, P1 ;  /* 0x00000001ff037807 */ /* 0x000fe40000800000 */
[----:B------:R-:W-:Y:S02]  /*5570*/  SEL R105, R105, RZ, P1 ;  /* 0x000000ff69697207 */ /* 0x000fe40000800000 */
[----:B------:R-:W-:Y:S01]  /*5580*/  LOP3.LUT R104, R104, R3, RZ, 0x3c, !PT ;  /* 0x0000000368687212 */ /* 0x000fe200078e3cff */
[----:B-----5:R1:W-:Y:S06]  /*5590*/  SYNCS.ARRIVE.TRANS64.RED.A1T0 RZ, [R0+URZ], RZ ;  /* 0x000000ff00ff79a7 */ /* 0x0203ec00081004ff */
.L_x_86:
[----:B------:R-:W-:Y:S05]  /*55a0*/  BSYNC B1 ;  /* 0x0000000000017941 */ /* 0x000fea0003800000 */
.L_x_85:
[----:B-1----:R-:W-:Y:S04]  /*55b0*/  SHF.R.U32.HI R0, RZ, 0x15, R48 ;  /* 0x00000015ff007819 */ /* 0x002fe80000011630 */
[----:B------:R-:W-:Y:S01]  /*55c0*/  LOP3.LUT P1, RZ, R0, 0x3, R101, 0x48, !PT ;  /* 0x0000000300ff7812 */ /* 0x000fe20007824865 */
[----:B------:R-:W-:Y:S01]  /*55d0*/  @!UPT UIADD3 URZ, UPT, UPT, URZ, URZ, URZ ;  /* 0x000000fffffff290 */ /* 0x000fe2000fffe0ff */
[----:B----4-:R-:W-:Y:S11]  /*55e0*/  @P0 BRA `(.L_x_90) ;  /* 0x0000000000080947 */ /* 0x010ff60003800000 */
[----:B------:R-:W1:Y:S02]  /*55f0*/  SYNCS.PHASECHK.TRANS64.TRYWAIT P0, [R113+URZ+0x80], R2 ;  /* 0x00008002710075a7 */ /* 0x000e6400080011ff */
[----:B-1----:R-:W-:Y:S05]  /*5600*/  @!P0 BRA `(.L_x_91) ;  /* 0x0000002000848947 */ /* 0x002fea0003800000 */
.L_x_90:
[----:B------:R-:W-:Y:S05]  /*5610*/  @!P1 BRA `(.L_x_92) ;  /* 0x0000000000409947 */ /* 0x000fea0003800000 */
[----:B------:R-:W4:Y:S01]  /*5620*/  LDCU.64 UR8, c[0x4][0x70] ;  /* 0x01000e00ff0877ac */ /* 0x000f220008000a00 */
[----:B------:R-:W-:Y:S01]  /*5630*/  MOV R3, 0x0 ;  /* 0x0000000000037802 */ /* 0x000fe20000000f00 */
[----:B------:R-:W-:Y:S02]  /*5640*/  HFMA2 R12, -RZ, RZ, 0, 5.9604644775390625e-08 ;  /* 0x00000001ff0c7431 */ /* 0x000fe400000001ff */
[----:B------:R-:W-:Y:S02]  /*5650*/  IMAD.MOV.U32 R8, RZ, RZ, 0x192 ;  /* 0x00000192ff087424 */ /* 0x000fe400078e00ff */
[----:B------:R-:W-:Y:S01]  /*5660*/  IMAD.MOV.U32 R13, RZ, RZ, RZ ;  /* 0x000000ffff0d7224 */ /* 0x000fe200078e00ff */
[----:B------:R-:W5:Y:S01]  /*5670*/  LDCU.64 UR6, c[0x4][0x78] ;  /* 0x01000f00ff0677ac */ /* 0x000f620008000a00 */
[----:B-1----:R-:W1:Y:S01]  /*5680*/  LDC.64 R2, c[0x4][R3] ;  /* 0x0100000003027b82 */ /* 0x002e620000000a00 */
[----:B------:R-:W2:Y:S01]  /*5690*/  LDCU.64 UR4, c[0x4][0x10] ;  /* 0x01000200ff0477ac */ /* 0x000ea20008000a00 */
[----:B----4-:R-:W-:Y:S01]  /*56a0*/  MOV R5, UR9 ;  /* 0x0000000900057c02 */ /* 0x010fe20008000f00 */
[----:B------:R-:W-:Y:S01]  /*56b0*/  IMAD.U32 R4, RZ, RZ, UR8 ;  /* 0x00000008ff047e24 */ /* 0x000fe2000f8e00ff */
[----:B-----5:R-:W-:Y:S01]  /*56c0*/  MOV R7, UR7 ;  /* 0x0000000700077c02 */ /* 0x020fe20008000f00 */
[----:B------:R-:W-:Y:S01]  /*56d0*/  IMAD.U32 R6, RZ, RZ, UR6 ;  /* 0x00000006ff067e24 */ /* 0x000fe2000f8e00ff */
[----:B--2---:R-:W-:Y:S01]  /*56e0*/  MOV R11, UR5 ;  /* 0x00000005000b7c02 */ /* 0x004fe20008000f00 */
[----:B------:R-:W-:Y:S02]  /*56f0*/  IMAD.U32 R10, RZ, RZ, UR4 ;  /* 0x00000004ff0a7e24 */ /* 0x000fe4000f8e00ff */
[----:B------:R-:W-:Y:S07]  /*5700*/  LEPC R20, `(.L_x_92) ;  /* 0x000000001014794e */ /* 0x000fee0000000000 */
[----:B-1-3--:R-:W-:Y:S05]  /*5710*/  CALL.ABS.NOINC R2 ;  /* 0x0000000002007343 */ /* 0x00afea0003c00000 */
.L_x_92:
[-C--:B---3--:R-:W-:Y:S01]  /*5720*/  F2FP.F16.E4M3.UNPACK_B R51, R80.reuse ;  /* 0x00000050ff33723e */ /* 0x088fe200020006ff */
[----:B------:R-:W-:Y:S05]  /*5730*/  WARPSYNC.ALL ;  /* 0x0000000000007948 */ /* 0x000fea0003800000 */
[----:B------:R-:W-:Y:S01]  /*5740*/  R2UR UR4, R48 ;  /* 0x00000000300472ca */ /* 0x000fe200000e0000 */
[--C-:B------:R-:W-:Y:S01]  /*5750*/  HADD2.F32 R50, -RZ, R51.reuse.H0_H0 ;  /* 0x20000033ff327230 */ /* 0x100fe20000004100 */
[----:B------:R-:W-:Y:S01]  /*5760*/  F2FP.F16.E4M3.UNPACK_B R53, R80.H1 ;  /* 0x00000050ff35723e */ /* 0x000fe200030006ff */
[----:B------:R-:W-:Y:S01]  /*5770*/  HADD2.F32 R51, -RZ, R51.H1_H1 ;  /* 0x30000033ff337230 */ /* 0x000fe20000004100 */
[-C--:B------:R-:W-:Y:S01]  /*5780*/  F2FP.F16.E4M3.UNPACK_B R55, R81.reuse ;  /* 0x00000051ff37723e */ /* 0x080fe200020006ff */
[----:B------:R-:W-:Y:S01]  /*5790*/  BSSY.RECONVERGENT B0, `(.L_x_93) ;  /* 0x0000099000007945 */ /* 0x000fe20003800200 */
[----:B------:R-:W-:Y:S01]  /*57a0*/  F2FP.F16.E4M3.UNPACK_B R57, R81.H1 ;  /* 0x00000051ff39723e */ /* 0x000fe200030006ff */
[--C-:B------:R-:W-:Y:S01]  /*57b0*/  HADD2.F32 R52, -RZ, R53.reuse.H0_H0 ;  /* 0x20000035ff347230 */ /* 0x100fe20000004100 */
[-C--:B------:R-:W-:Y:S01]  /*57c0*/  F2FP.F16.E4M3.UNPACK_B R59, R82.reuse ;  /* 0x00000052ff3b723e */ /* 0x080fe200020006ff */
[----:B------:R-:W-:Y:S01]  /*57d0*/  HADD2.F32 R54, -RZ, R53.H1_H1 ;  /* 0x30000035ff367230 */ /* 0x000fe20000004100 */
[----:B------:R-:W-:Y:S01]  /*57e0*/  F2FP.F16.E4M3.UNPACK_B R61, R82.H1 ;  /* 0x00000052ff3d723e */ /* 0x000fe200030006ff */
[--C-:B------:R-:W-:Y:S01]  /*57f0*/  HADD2.F32 R53, -RZ, R55.reuse.H0_H0 ;  /* 0x20000037ff357230 */ /* 0x100fe20000004100 */
[-C--:B------:R-:W-:Y:S01]  /*5800*/  F2FP.F16.E4M3.UNPACK_B R63, R83.reuse ;  /* 0x00000053ff3f723e */ /* 0x080fe200020006ff */
[----:B------:R-:W-:Y:S01]  /*5810*/  LDTM.16dp32bit_t0_t15.x32 R4, tmem[UR4] ;  /* 0x00000004000479ee */ /* 0x000fe20008a80000 */
[----:B------:R-:W2:Y:S01]  /*5820*/  LDTM.16dp32bit_t16_t31.x32 R4, tmem[UR4+0x20] ;  /* 0x00002004000479ee */ /* 0x000ea20008aa0000 */
[----:B------:R-:W-:Y:S01]  /*5830*/  SHF.L.U32 R125, R102, 0x4, RZ ;  /* 0x00000004667d7819 */ /* 0x000fe200000006ff */
[----:B------:R-:W-:Y:S01]  /*5840*/  HADD2.F32 R56, -RZ, R55.H1_H1 ;  /* 0x30000037ff387230 */ /* 0x000fe20000004100 */
[----:B------:R-:W-:Y:S01]  /*5850*/  ISETP.NE.AND P6, PT, R114, RZ, PT ;  /* 0x000000ff7200720c */ /* 0x000fe20003fc5270 */
[----:B------:R-:W-:Y:S01]  /*5860*/  HADD2.F32 R60, -RZ, R59.H1_H1 ;  /* 0x3000003bff3c7230 */ /* 0x000fe20000004100 */
[----:B------:R-:W-:Y:S01]  /*5870*/  IADD3 R114, PT, PT, R100, UR49, RZ ;  /* 0x0000003164727c10 */ /* 0x000fe2000fffe0ff */
[----:B------:R-:W-:Y:S01]  /*5880*/  HADD2.F32 R64, -RZ, R63.H1_H1 ;  /* 0x3000003fff407230 */ /* 0x000fe20000004100 */
[----:B------:R-:W-:Y:S01]  /*5890*/  F2FP.F16.E4M3.UNPACK_B R65, R83.H1 ;  /* 0x00000053ff41723e */ /* 0x000fe200030006ff */
[--C-:B------:R-:W-:Y:S01]  /*58a0*/  HADD2.F32 R55, -RZ, R57.reuse.H0_H0 ;  /* 0x20000039ff377230 */ /* 0x100fe20000004100 */
[----:B------:R-:W-:Y:S01]  /*58b0*/  IADD3 R114, PT, PT, R114, R125, RZ ;  /* 0x0000007d72727210 */ /* 0x000fe20007ffe0ff */
[----:B------:R-:W-:Y:S01]  /*58c0*/  HADD2.F32 R58, -RZ, R57.H1_H1 ;  /* 0x30000039ff3a7230 */ /* 0x000fe20000004100 */
[-C--:B------:R-:W-:Y:S01]  /*58d0*/  F2FP.F16.E4M3.UNPACK_B R67, R84.reuse ;  /* 0x00000054ff43723e */ /* 0x080fe200020006ff */
[----:B------:R-:W-:Y:S01]  /*58e0*/  HADD2.F32 R57, -RZ, R59.H0_H0 ;  /* 0x2000003bff397230 */ /* 0x000fe20000004100 */
[----:B------:R-:W-:Y:S01]  /*58f0*/  F2FP.F16.E4M3.UNPACK_B R69, R84.H1 ;  /* 0x00000054ff45723e */ /* 0x000fe200030006ff */
[----:B------:R-:W-:Y:S01]  /*5900*/  HADD2.F32 R59, -RZ, R61.H0_H0 ;  /* 0x2000003dff3b7230 */ /* 0x000fe20000004100 */
[-C--:B------:R-:W-:Y:S01]  /*5910*/  F2FP.F16.E4M3.UNPACK_B R71, R85.reuse ;  /* 0x00000055ff47723e */ /* 0x080fe200020006ff */
[----:B------:R-:W-:Y:S01]  /*5920*/  HADD2.F32 R68, -RZ, R67.H1_H1 ;  /* 0x30000043ff447230 */ /* 0x000fe20000004100 */
[----:B------:R-:W-:Y:S01]  /*5930*/  F2FP.F16.E4M3.UNPACK_B R73, R85.H1 ;  /* 0x00000055ff49723e */ /* 0x000fe200030006ff */
[----:B------:R-:W-:Y:S01]  /*5940*/  HADD2.F32 R62, -RZ, R61.H1_H1 ;  /* 0x3000003dff3e7230 */ /* 0x000fe20000004100 */
[-C--:B------:R-:W-:Y:S01]  /*5950*/  F2FP.F16.E4M3.UNPACK_B R75, R86.reuse ;  /* 0x00000056ff4b723e */ /* 0x080fe200020006ff */
[----:B------:R-:W-:Y:S01]  /*5960*/  HADD2.F32 R61, -RZ, R63.H0_H0 ;  /* 0x2000003fff3d7230 */ /* 0x000fe20000004100 */
[----:B------:R-:W-:Y:S01]  /*5970*/  F2FP.F16.E4M3.UNPACK_B R77, R86.H1 ;  /* 0x00000056ff4d723e */ /* 0x000fe200030006ff */
[----:B------:R-:W-:Y:S01]  /*5980*/  HADD2.F32 R72, -RZ, R71.H1_H1 ;  /* 0x30000047ff487230 */ /* 0x000fe20000004100 */
[----:B------:R-:W-:Y:S01]  /*5990*/  F2FP.F16.E4M3.UNPACK_B R79, R87.H1 ;  /* 0x00000057ff4f723e */ /* 0x000fe200030006ff */
[C---:B--2---:R-:W-:Y:S01]  /*59a0*/  FMUL R0, R47.reuse, R4 ;  /* 0x000000042f007220 */ /* 0x044fe20000400000 */
[C---:B-1----:R-:W-:Y:S01]  /*59b0*/  FMUL R2, R47.reuse, R5 ;  /* 0x000000052f027220 */ /* 0x042fe20000400000 */
[C---:B------:R-:W-:Y:S01]  /*59c0*/  FMUL R4, R47.reuse, R8 ;  /* 0x000000082f047220 */ /* 0x040fe20000400000 */
[----:B------:R-:W-:Y:S01]  /*59d0*/  FMUL R5, R47, R9 ;  /* 0x000000092f057220 */ /* 0x000fe20000400000 */
[C---:B------:R-:W-:Y:S01]  /*59e0*/  FFMA R0, R49.reuse, R50, R0 ;  /* 0x0000003231007223 */ /* 0x040fe20000000000 */
[----:B------:R-:W-:Y:S01]  /*59f0*/  FFMA R2, R49, R51, R2 ;  /* 0x0000003331027223 */ /* 0x000fe20000000002 */
[C---:B------:R-:W-:Y:S01]  /*5a00*/  FMUL R8, R47.reuse, R12 ;  /* 0x0000000c2f087220 */ /* 0x040fe20000400000 */
[C---:B------:R-:W-:Y:S01]  /*5a10*/  FMUL R9, R47.reuse, R13 ;  /* 0x0000000d2f097220 */ /* 0x040fe20000400000 */
[C---:B------:R-:W-:Y:S01]  /*5a20*/  FMUL R12, R47.reuse, R16 ;  /* 0x000000102f0c7220 */ /* 0x040fe20000400000 */
[C---:B------:R-:W-:Y:S01]  /*5a30*/  FMUL R13, R47.reuse, R17 ;  /* 0x000000112f0d7220 */ /* 0x040fe20000400000 */
[C---:B------:R-:W-:Y:S01]  /*5a40*/  FMUL R16, R47.reuse, R20 ;  /* 0x000000142f107220 */ /* 0x040fe20000400000 */
[C---:B------:R-:W-:Y:S01]  /*5a50*/  FMUL R17, R47.reuse, R21 ;  /* 0x000000152f117220 */ /* 0x040fe20000400000 */
[C---:B------:R-:W-:Y:S01]  /*5a60*/  FMUL R20, R47.reuse, R24 ;  /* 0x000000182f147220 */ /* 0x040fe20000400000 */
[C---:B------:R-:W-:Y:S01]  /*5a70*/  FMUL R21, R47.reuse, R25 ;  /* 0x000000192f157220 */ /* 0x040fe20000400000 */
[----:B------:R-:W-:Y:S02]  /*5a80*/  HADD2.F32 R76, -RZ, R75.H1_H1 ;  /* 0x3000004bff4c7230 */ /* 0x000fe40000004100 */
[C---:B------:R-:W-:Y:S01]  /*5a90*/  FMUL R24, R47.reuse, R28 ;  /* 0x0000001c2f187220 */ /* 0x040fe20000400000 */
[C---:B------:R-:W-:Y:S01]  /*5aa0*/  FMUL R25, R47.reuse, R29 ;  /* 0x0000001d2f197220 */ /* 0x040fe20000400000 */
[C---:B------:R-:W-:Y:S01]  /*5ab0*/  FMUL R28, R47.reuse, R32 ;  /* 0x000000202f1c7220 */ /* 0x040fe20000400000 */
[C---:B------:R-:W-:Y:S01]  /*5ac0*/  FMUL R29, R47.reuse, R33 ;  /* 0x000000212f1d7220 */ /* 0x040fe20000400000 */
[C---:B------:R-:W-:Y:S01]  /*5ad0*/  FMUL R3, R47.reuse, R6 ;  /* 0x000000062f037220 */ /* 0x040fe20000400000 */
[C---:B------:R-:W-:Y:S01]  /*5ae0*/  FMUL R7, R47.reuse, R7 ;  /* 0x000000072f077220 */ /* 0x040fe20000400000 */
[C---:B------:R-:W-:Y:S01]  /*5af0*/  FMUL R6, R47.reuse, R10 ;  /* 0x0000000a2f067220 */ /* 0x040fe20000400000 */
[----:B------:R-:W-:Y:S01]  /*5b00*/  FMUL R11, R47, R11 ;  /* 0x0000000b2f0b7220 */ /* 0x000fe20000400000 */
[C---:B------:R-:W-:Y:S01]  /*5b10*/  FFMA R3, R49.reuse, R52, R3 ;  /* 0x0000003431037223 */ /* 0x040fe20000000003 */
[C---:B------:R-:W-:Y:S01]  /*5b20*/  FFMA R7, R49.reuse, R54, R7 ;  /* 0x0000003631077223 */ /* 0x040fe20000000007 */
[C---:B------:R-:W-:Y:S01]  /*5b30*/  FFMA R4, R49.reuse, R53, R4 ;  /* 0x0000003531047223 */ /* 0x040fe20000000004 */
[----:B------:R-:W-:Y:S01]  /*5b40*/  F2FP.F16.E4M3.UNPACK_B R50, R87 ;  /* 0x00000057ff32723e */ /* 0x000fe200020006ff */
[C---:B------:R-:W-:Y:S01]  /*5b50*/  FFMA R5, R49.reuse, R56, R5 ;  /* 0x0000003831057223 */ /* 0x040fe20000000005 */
[----:B------:R-:W-:Y:S01]  /*5b60*/  FFMA R6, R49, R55, R6 ;  /* 0x0000003731067223 */ /* 0x000fe20000000006 */
[----:B------:R-:W-:Y:S01]  /*5b70*/  F2FP.SATFINITE.E4M3.F32.PACK_AB_MERGE_C R117, R7, R3, RZ ;  /* 0x000000030775723e */ /* 0x000fe200048070ff */
[C---:B------:R-:W-:Y:S01]  /*5b80*/  FFMA R11, R49.reuse, R58, R11 ;  /* 0x0000003a310b7223 */ /* 0x040fe2000000000b */
[C---:B------:R-:W-:Y:S01]  /*5b90*/  FFMA R8, R49.reuse, R57, R8 ;  /* 0x0000003931087223 */ /* 0x040fe20000000008 */
[----:B------:R-:W-:Y:S01]  /*5ba0*/  ISETP.NE.AND P0, PT, R110, RZ, PT ;  /* 0x000000ff6e00720c */ /* 0x000fe20003f05270 */
[----:B------:R-:W-:Y:S01]  /*5bb0*/  FFMA R9, R49, R60, R9 ;  /* 0x0000003c31097223 */ /* 0x000fe20000000009 */
[----:B------:R-:W-:Y:S01]  /*5bc0*/  F2FP.SATFINITE.E4M3.F32.PACK_AB_MERGE_C R116, R2, R0, R117 ;  /* 0x000000000274723e */ /* 0x000fe20004807075 */
[--C-:B------:R-:W-:Y:S01]  /*5bd0*/  HADD2.F32 R51, -RZ, R50.reuse.H0_H0 ;  /* 0x20000032ff337230 */ /* 0x100fe20000004100 */
[----:B------:R-:W-:Y:S01]  /*5be0*/  F2FP.SATFINITE.E4M3.F32.PACK_AB_MERGE_C R117, R11, R6, RZ ;  /* 0x000000060b75723e */ /* 0x000fe200048070ff */
[----:B------:R-:W-:Y:S02]  /*5bf0*/  HADD2.F32 R50, -RZ, R50.H1_H1 ;  /* 0x30000032ff327230 */ /* 0x000fe40000004100 */
[C---:B------:R-:W-:Y:S01]  /*5c00*/  FMUL R10, R47.reuse, R14 ;  /* 0x0000000e2f0a7220 */ /* 0x040fe20000400000 */
[----:B------:R-:W-:Y:S01]  /*5c10*/  FMUL R15, R47, R15 ;  /* 0x0000000f2f0f7220 */ /* 0x000fe20000400000 */
[--C-:B------:R-:W-:Y:S01]  /*5c20*/  HADD2.F32 R63, -RZ, R65.reuse.H0_H0 ;  /* 0x20000041ff3f7230 */ /* 0x100fe20000004100 */
[----:B------:R-:W-:Y:S01]  /*5c30*/  F2FP.SATFINITE.E4M3.F32.PACK_AB_MERGE_C R117, R5, R4, R117 ;  /* 0x000000040575723e */ /* 0x000fe20004807075 */
[C---:B------:R-:W-:Y:S01]  /*5c40*/  FFMA R10, R49.reuse, R59, R10 ;  /* 0x0000003b310a7223 */ /* 0x040fe2000000000a */
[C---:B------:R-:W-:Y:S01]  /*5c50*/  FFMA R15, R49.reuse, R62, R15 ;  /* 0x0000003e310f7223 */ /* 0x040fe2000000000f */
[C---:B------:R-:W-:Y:S01]  /*5c60*/  FFMA R12, R49.reuse, R61, R12 ;  /* 0x0000003d310c7223 */ /* 0x040fe2000000000c */
[----:B------:R-:W-:Y:S01]  /*5c70*/  FFMA R13, R49, R64, R13 ;  /* 0x00000040310d7223 */ /* 0x000fe2000000000d */
[----:B------:R-:W-:Y:S02]  /*5c80*/  HADD2.F32 R66, -RZ, R65.H1_H1 ;  /* 0x30000041ff427230 */ /* 0x000fe40000004100 */
[C---:B------:R-:W-:Y:S01]  /*5c90*/  FMUL R14, R47.reuse, R18 ;  /* 0x000000122f0e7220 */ /* 0x040fe20000400000 */
[----:B------:R-:W-:Y:S02]  /*5ca0*/  HADD2.F32 R65, -RZ, R67.H0_H0 ;  /* 0x20000043ff417230 */ /* 0x000fe40000004100 */
[----:B------:R-:W-:Y:S01]  /*5cb0*/  FMUL R19, R47, R19 ;  /* 0x000000132f137220 */ /* 0x000fe20000400000 */
[--C-:B------:R-:W-:Y:S02]  /*5cc0*/  HADD2.F32 R67, -RZ, R69.reuse.H0_H0 ;  /* 0x20000045ff437230 */ /* 0x100fe40000004100 */
[----:B------:R-:W-:Y:S01]  /*5cd0*/  FFMA R14, R49, R63, R14 ;  /* 0x0000003f310e7223 */ /* 0x000fe2000000000e */
[----:B------:R-:W-:Y:S02]  /*5ce0*/  HADD2.F32 R70, -RZ, R69.H1_H1 ;  /* 0x30000045ff467230 */ /* 0x000fe40000004100 */
[----:B------:R-:W-:Y:S01]  /*5cf0*/  FMUL R18, R47, R22 ;  /* 0x000000162f127220 */ /* 0x000fe20000400000 */
[----:B------:R-:W-:Y:S02]  /*5d00*/  HADD2.F32 R69, -RZ, R71.H0_H0 ;  /* 0x20000047ff457230 */ /* 0x000fe40000004100 */
[----:B------:R-:W-:Y:S01]  /*5d10*/  FFMA R19, R49, R66, R19 ;  /* 0x0000004231137223 */ /* 0x000fe20000000013 */
[----:B------:R-:W-:Y:S01]  /*5d20*/  FMUL R23, R47, R23 ;  /* 0x000000172f177220 */ /* 0x000fe20000400000 */
[C---:B------:R-:W-:Y:S01]  /*5d30*/  FFMA R16, R49.reuse, R65, R16 ;  /* 0x0000004131107223 */ /* 0x040fe20000000010 */
[C---:B------:R-:W-:Y:S01]  /*5d40*/  FFMA R17, R49.reuse, R68, R17 ;  /* 0x0000004431117223 */ /* 0x040fe20000000011 */
        /* <DEDUP_REMOVED lines=23> */
[----:B------:R-:W-:Y:S01]  /*5ec0*/  F2FP.SATFINITE.E4M3.F32.PACK_AB_MERGE_C R118, R15, R10, RZ ;  /* 0x0000000a0f76723e */ /* 0x000fe200048070ff */
[----:B------:R-:W-:Y:S01]  /*5ed0*/  FFMA R28, R49, R51, R28 ;  /* 0x00000033311c7223 */ /* 0x000fe2000000001c */
[----:B------:R-:W-:Y:S01]  /*5ee0*/  F2FP.SATFINITE.E4M3.F32.PACK_AB_MERGE_C R119, R19, R14, RZ ;  /* 0x0000000e1377723e */ /* 0x000fe200048070ff */
[C---:B------:R-:W-:Y:S01]  /*5ef0*/  FFMA R29, R49.reuse, R50, R29 ;  /* 0x00000032311d7223 */ /* 0x040fe2000000001d */
[C---:B------:R-:W-:Y:S01]  /*5f00*/  FFMA R30, R49.reuse, R77, R30 ;  /* 0x0000004d311e7223 */ /* 0x040fe2000000001e */
[----:B------:R-:W-:Y:S01]  /*5f10*/  FFMA R35, R49, R52, R35 ;  /* 0x0000003431237223 */ /* 0x000fe20000000023 */
[----:B------:R-:W-:Y:S02]  /*5f20*/  F2FP.SATFINITE.E4M3.F32.PACK_AB_MERGE_C R118, R9, R8, R118 ;  /* 0x000000080976723e */ /* 0x000fe40004807076 */
[----:B------:R-:W-:Y:S02]  /*5f30*/  F2FP.SATFINITE.E4M3.F32.PACK_AB_MERGE_C R119, R13, R12, R119 ;  /* 0x0000000c0d77723e */ /* 0x000fe40004807077 */
[----:B------:R-:W-:Y:S02]  /*5f40*/  F2FP.SATFINITE.E4M3.F32.PACK_AB_MERGE_C R120, R23, R18, RZ ;  /* 0x000000121778723e */ /* 0x000fe400048070ff */
[----:B------:R-:W-:Y:S01]  /*5f50*/  F2FP.SATFINITE.E4M3.F32.PACK_AB_MERGE_C R121, R27, R22, RZ ;  /* 0x000000161b79723e */ /* 0x000fe200048070ff */
[----:B------:R1:W-:Y:S01]  /*5f60*/  STS.128 [R100+UR49+0x2200], R116 ;  /* 0x0022007464007988 */ /* 0x0003e20008000c31 */
[----:B------:R-:W-:Y:S02]  /*5f70*/  F2FP.SATFINITE.E4M3.F32.PACK_AB_MERGE_C R122, R31, R26, RZ ;  /* 0x0000001a1f7a723e */ /* 0x000fe400048070ff */
[----:B------:R-:W-:Y:S02]  /*5f80*/  F2FP.SATFINITE.E4M3.F32.PACK_AB_MERGE_C R123, R35, R30, RZ ;  /* 0x0000001e237b723e */ /* 0x000fe400048070ff */
[----:B------:R-:W-:Y:S02]  /*5f90*/  F2FP.SATFINITE.E4M3.F32.PACK_AB_MERGE_C R120, R17, R16, R120 ;  /* 0x000000101178723e */ /* 0x000fe40004807078 */
[----:B------:R-:W-:Y:S02]  /*5fa0*/  F2FP.SATFINITE.E4M3.F32.PACK_AB_MERGE_C R121, R21, R20, R121 ;  /* 0x000000141579723e */ /* 0x000fe40004807079 */
[----:B------:R-:W-:Y:S02]  /*5fb0*/  F2FP.SATFINITE.E4M3.F32.PACK_AB_MERGE_C R122, R25, R24, R122 ;  /* 0x00000018197a723e */ /* 0x000fe4000480707a */
[----:B------:R-:W-:Y:S02]  /*5fc0*/  F2FP.SATFINITE.E4M3.F32.PACK_AB_MERGE_C R123, R29, R28, R123 ;  /* 0x0000001c1d7b723e */ /* 0x000fe4000480707b */
[----:B------:R-:W-:Y:S02]  /*5fd0*/  LEA R32, R105, UR49, 0x3 ;  /* 0x0000003169207c11 */ /* 0x000fe4000f8e18ff */
[----:B------:R-:W-:Y:S01]  /*5fe0*/  @P6 SHF.L.U32 R33, R104, 0x1f, RZ ;  /* 0x0000001f68216819 */ /* 0x000fe200000006ff */
[----:B------:R1:W-:Y:S01]  /*5ff0*/  STS.128 [R114+0x2210], R120 ;  /* 0x0022107872007388 */ /* 0x0003e20000000c00 */
[----:B------:R-:W-:Y:S01]  /*6000*/  @!PT LDS RZ, [RZ] ;  /* 0x00000000fffff984 */ /* 0x000fe20000000800 */
[----:B------:R-:W-:Y:S01]  /*6010*/  @!PT LDS RZ, [RZ] ;  /* 0x00000000fffff984 */ /* 0x000fe20000000800 */
[----:B------:R-:W-:Y:S01]  /*6020*/  @!PT LDS RZ, [RZ] ;  /* 0x00000000fffff984 */ /* 0x000fe20000000800 */
[----:B------:R-:W-:Y:S01]  /*6030*/  @!PT LDS RZ, [RZ] ;  /* 0x00000000fffff984 */ /* 0x000fe20000000800 */
[----:B------:R2:W-:Y:S07]  /*6040*/  MEMBAR.ALL.CTA ;  /* 0x0000000000007992 */ /* 0x0005ee0000008000 */
[----:B--2---:R-:W2:Y:S02]  /*6050*/  FENCE.VIEW.ASYNC.S ;  /* 0x00000000000073c6 */ /* 0x004ea40000000000 */
[----:B--2---:R-:W-:Y:S06]  /*6060*/  BAR.SYNC.DEFER_BLOCKING 0x1, 0x80 ;  /* 0x0042000000007b1d */ /* 0x004fec0000010000 */
[----:B------:R-:W-:Y:S05]  /*6070*/  @P0 BRA `(.L_x_94) ;  /* 0x0000000000280947 */ /* 0x000fea0003800000 */
[----:B------:R-:W-:Y:S02]  /*6080*/  UIADD3 UR4, UPT, UPT, UR49, 0x2200, URZ ;  /* 0x0000220031047890 */ /* 0x000fe4000fffe0ff */
[----:B------:R-:W-:Y:S01]  /*6090*/  UIADD3 UR6, UP0, UPT, UR52, 0x680, URZ ;  /* 0x0000068034067890 */ /* 0x000fe2000ff1e0ff */
[----:B------:R-:W-:Y:S03]  /*60a0*/  UMOV UR43, UR36 ;  /* 0x00000024002b7c82 */ /* 0x000fe60008000000 */
[----:B------:R-:W-:Y:S01]  /*60b0*/  MOV R109, UR4 ;  /* 0x00000004006d7c02 */ /* 0x000fe20008000f00 */
[----:B------:R-:W-:Y:S03]  /*60c0*/  UIADD3.X UR7, UPT, UPT, URZ, UR53, URZ, UP0, !UPT ;  /* 0x00000035ff077290 */ /* 0x000fe600087fe4ff */
[----:B------:R-:W-:Y:S11]  /*60d0*/  R2UR UR40, R109 ;  /* 0x000000006d2872ca */ /* 0x000ff600000e0000 */
[----:B------:R-:W-:Y:S02]  /*60e0*/  @!UPT UIADD3 URZ, UPT, UPT, URZ, URZ, URZ ;  /* 0x000000fffffff290 */ /* 0x000fe4000fffe0ff */
[----:B------:R2:W-:Y:S01]  /*60f0*/  UTMASTG.3D [UR40], [UR6] ;  /* 0x00000028060073b5 */ /* 0x0005e20008010000 */
[----:B------:R0:W-:Y:S01]  /*6100*/  UTMACMDFLUSH ;  /* 0x00000000000079b7 */ /* 0x0001e20000000000 */
[----:B--2---:R-:W-:Y:S04]  /*6110*/  DEPBAR.LE SB0, 0x1 ;  /* 0x000080400000791a */ /* 0x004fe80000000000 */
.L_x_94:
[----:B------:R-:W-:Y:S05]  /*6120*/  BSYNC.RECONVERGENT B0 ;  /* 0x0000000000007941 */ /* 0x000fea0003800200 */
.L_x_93:
[----:B------:R-:W-:Y:S06]  /*6130*/  BAR.SYNC.DEFER_BLOCKING 0x1, 0x80 ;  /* 0x0042000000007b1d */ /* 0x000fec0000010000 */
[----:B------:R-:W2:Y:S01]  /*6140*/  @P6 SYNCS.PHASECHK.TRANS64.TRYWAIT P0, [R32+URZ+0x30], R33 ;  /* 0x00003021200065a7 */ /* 0x000ea200080011ff */
[----:B------:R-:W-:Y:S01]  /*6150*/  BSSY B1, `(.L_x_95) ;  /* 0x0000020000017945 */ /* 0x000fe20003800000 */
[----:B--2---:R-:W-:Y:S03]  /*6160*/  @P6 SEL R115, RZ, 0x1, !P0 ;  /* 0x00000001ff736807 */ /* 0x004fe60004000000 */
[----:B------:R-:W-:Y:S05]  /*6170*/  @!P6 BRA `(.L_x_96) ;  /* 0x000000000074e947 */ /* 0x000fea0003800000 */
[----:B------:R-:W-:Y:S01]  /*6180*/  ISETP.NE.AND P1, PT, R124, RZ, PT ;  /* 0x000000ff7c00720c */ /* 0x000fe20003f25270 */
[----:B------:R-:W-:Y:S01]  /*6190*/  BSSY B0, `(.L_x_97) ;  /* 0x0000009000007945 */ /* 0x000fe20003800000 */
[----:B------:R-:W-:Y:S11]  /*61a0*/  ISETP.NE.AND P0, PT, R115, RZ, PT ;  /* 0x000000ff7300720c */ /* 0x000ff60003f05270 */
[----:B------:R-:W-:Y:S05]  /*61b0*/  @P1 IMAD R0, R105, 0x1000, R100 ;  /* 0x0000100069001824 */ /* 0x000fea00078e0264 */
[----:B------:R-:W-:Y:S05]  /*61c0*/  @P1 IADD3 R2, PT, PT, R0, UR49, RZ ;  /* 0x0000003100021c10 */ /* 0x000fea000fffe0ff */
[----:B------:R-:W-:Y:S01]  /*61d0*/  @P1 IMAD.IADD R2, R2, 0x1, R125 ;  /* 0x0000000102021824 */ /* 0x000fe200078e027d */
[----:B------:R-:W-:Y:S06]  /*61e0*/  @P0 BRA `(.L_x_98) ;  /* 0x00000000000c0947 */ /* 0x000fec0003800000 */
[----:B------:R-:W-:Y:S04]  /*61f0*/  SHF.L.U32 R3, R104, 0x1f, RZ ;  /* 0x0000001f68037819 */ /* 0x000fe800000006ff */
[----:B------:R-:W2:Y:S02]  /*6200*/  SYNCS.PHASECHK.TRANS64.TRYWAIT P0, [R32+URZ+0x30], R3 ;  /* 0x00003003200075a7 */ /* 0x000ea400080011ff */
[----:B--2---:R-:W-:Y:S05]  /*6210*/  @!P0 BRA `(.L_x_99) ;  /* 0x0000001400948947 */ /* 0x004fea0003800000 */
.L_x_98:
[----:B------:R-:W-:Y:S05]  /*6220*/  BSYNC B0 ;  /* 0x0000000000007941 */ /* 0x000fea0003800000 */
.L_x_97:
[----:B------:R-:W-:Y:S01]  /*6230*/  ISETP.NE.AND P0, PT, R124, RZ, PT ;  /* 0x000000ff7c00720c */ /* 0x000fe20003f05270 */
[----:B--2---:R-:W-:Y:S02]  /*6240*/  VIADD R32, R32, 0x40 ;  /* 0x0000004020207836 */ /* 0x004fe40000000000 */
[----:B------:R-:W-:Y:S02]  /*6250*/  IMAD.U32 R3, RZ, RZ, UR37 ;  /* 0x00000025ff037e24 */ /* 0x000fe4000f8e00ff */
[----:B------:R-:W-:Y:S03]  /*6260*/  VIADD R105, R105, 0x1 ;  /* 0x0000000169697836 */ /* 0x000fe60000000000 */
[----:B------:R-:W-:Y:S05]  /*6270*/  PRMT R3, R3, 0x654, R32 ;  /* 0x0000065403037816 */ /* 0x000fea0000000020 */
[----:B------:R2:W3:Y:S04]  /*6280*/  @P0 LDS.128 R80, [R0+UR49+0x200] ;  /* 0x0002003100500984 */ /* 0x0004e80008000c00 */
[----:B------:R2:W4:Y:S01]  /*6290*/  @P0 LDS.128 R84, [R2+0x210] ;  /* 0x0002100002540984 */ /* 0x0005220000000c00 */
[C---:B------:R-:W-:Y:S01]  /*62a0*/  ISETP.NE.AND P0, PT, R105.reuse, 0x2, PT ;  /* 0x000000026900780c */ /* 0x040fe20003f05270 */
[----:B------:R-:W-:Y:S01]  /*62b0*/  @!PT LDS RZ, [RZ] ;  /* 0x00000000fffff984 */ /* 0x000fe20000000800 */
[----:B------:R-:W-:Y:S01]  /*62c0*/  @!PT LDS RZ, [RZ] ;  /* 0x00000000fffff984 */ /* 0x000fe20000000800 */
[----:B------:R-:W-:Y:S01]  /*62d0*/  @!PT LDS RZ, [RZ] ;  /* 0x00000000fffff984 */ /* 0x000fe20000000800 */
[----:B------:R-:W-:Y:S01]  /*62e0*/  @!PT LDS RZ, [RZ] ;  /* 0x00000000fffff984 */ /* 0x000fe20000000800 */
[----:B------:R5:W-:Y:S06]  /*62f0*/  MEMBAR.ALL.CTA ;  /* 0x0000000000007992 */ /* 0x000bec0000008000 */
[----:B-----5:R-:W5:Y:S01]  /*6300*/  FENCE.VIEW.ASYNC.S ;  /* 0x00000000000073c6 */ /* 0x020f620000000000 */
[----:B------:R-:W-:Y:S01]  /*6310*/  SEL R105, R105, RZ, P0 ;  /* 0x000000ff69697207 */ /* 0x000fe20000000000 */
[----:B-----5:R5:W-:Y:S02]  /*6320*/  SYNCS.ARRIVE.TRANS64.RED.A1T0 RZ, [R3+URZ], RZ ;  /* 0x000000ff03ff79a7 */ /* 0x020be400081004ff */
[----:B-----5:R-:W-:Y:S04]  /*6330*/  SEL R3, RZ, 0x1, P0 ;  /* 0x00000001ff037807 */ /* 0x020fe80000000000 */
[----:B--23--:R-:W-:Y:S02]  /*6340*/  LOP3.LUT R104, R104, R3, RZ, 0x3c, !PT ;  /* 0x0000000368687212 */ /* 0x00cfe400078e3cff */
.L_x_96:
[----:B------:R-:W-:Y:S05]  /*6350*/  BSYNC B1 ;  /* 0x0000000000017941 */ /* 0x000fea0003800000 */
.L_x_95:
[----:B------:R-:W-:Y:S05]  /*6360*/  VIADD R0, R48, 0x40 ;  /* 0x0000004030007836 */ /* 0x000fea0000000000 */
[----:B------:R-:W-:Y:S04]  /*6370*/  SHF.R.U32.HI R0, RZ, 0x15, R0 ;  /* 0x00000015ff007819 */ /* 0x000fe80000011600 */
[----:B------:R-:W-:Y:S11]  /*6380*/  LOP3.LUT P0, RZ, R0, 0x3, R101, 0x48, !PT ;  /* 0x0000000300ff7812 */ /* 0x000ff60007804865 */
[----:B------:R-:W-:Y:S02]  /*6390*/  @!UPT UIADD3 URZ, UPT, UPT, URZ, URZ, URZ ;  /* 0x000000fffffff290 */ /* 0x000fe4000fffe0ff */
[----:B------:R-:W-:Y:S05]  /*63a0*/  @!P0 BRA `(.L_x_100) ;  /* 0x0000000000408947 */ /* 0x000fea0003800000 */
[----:B------:R-:W2:Y:S01]  /*63b0*/  LDCU.64 UR8, c[0x4][0x70] ;  /* 0x01000e00ff0877ac */ /* 0x000ea20008000a00 */
[----:B------:R-:W-:Y:S01]  /*63c0*/  MOV R3, 0x0 ;  /* 0x0000000000037802 */ /* 0x000fe20000000f00 */
[----:B------:R-:W-:Y:S02]  /*63d0*/  HFMA2 R12, -RZ, RZ, 0, 5.9604644775390625e-08 ;  /* 0x00000001ff0c7431 */ /* 0x000fe400000001ff */
[----:B------:R-:W-:Y:S02]  /*63e0*/  IMAD.MOV.U32 R8, RZ, RZ, 0x192 ;  /* 0x00000192ff087424 */ /* 0x000fe400078e00ff */
[----:B------:R-:W-:Y:S01]  /*63f0*/  IMAD.MOV.U32 R13, RZ, RZ, RZ ;  /* 0x000000ffff0d7224 */ /* 0x000fe200078e00ff */
[----:B------:R-:W3:Y:S01]  /*6400*/  LDCU.64 UR6, c[0x4][0x78] ;  /* 0x01000f00ff0677ac */ /* 0x000ee20008000a00 */
[----:B------:R-:W1:Y:S01]  /*6410*/  LDC.64 R2, c[0x4][R3] ;  /* 0x0100000003027b82 */ /* 0x000e620000000a00 */
[----:B------:R-:W5:Y:S01]  /*6420*/  LDCU.64 UR4, c[0x4][0x10] ;  /* 0x01000200ff0477ac */ /* 0x000f620008000a00 */
[----:B--2---:R-:W-:Y:S01]  /*6430*/  MOV R5, UR9 ;  /* 0x0000000900057c02 */ /* 0x004fe20008000f00 */
[----:B------:R-:W-:Y:S01]  /*6440*/  IMAD.U32 R4, RZ, RZ, UR8 ;  /* 0x00000008ff047e24 */ /* 0x000fe2000f8e00ff */
[----:B---3--:R-:W-:Y:S01]  /*6450*/  MOV R7, UR7 ;  /* 0x0000000700077c02 */ /* 0x008fe20008000f00 */
[----:B------:R-:W-:Y:S01]  /*6460*/  IMAD.U32 R6, RZ, RZ, UR6 ;  /* 0x00000006ff067e24 */ /* 0x000fe2000f8e00ff */
[----:B-----5:R-:W-:Y:S01]  /*6470*/  MOV R11, UR5 ;  /* 0x00000005000b7c02 */ /* 0x020fe20008000f00 */
[----:B------:R-:W-:Y:S02]  /*6480*/  IMAD.U32 R10, RZ, RZ, UR4 ;  /* 0x00000004ff0a7e24 */ /* 0x000fe4000f8e00ff */
[----:B------:R-:W-:Y:S07]  /*6490*/  LEPC R20, `(.L_x_100) ;  /* 0x000000001014794e */ /* 0x000fee0000000000 */
[----:B-1--4-:R-:W-:Y:S05]  /*64a0*/  CALL.ABS.NOINC R2 ;  /* 0x0000000002007343 */ /* 0x012fea0003c00000 */
.L_x_100:
[----:B------:R-:W-:Y:S01]  /*64b0*/  ISETP.NE.AND P0, PT, R110, RZ, PT ;  /* 0x000000ff6e00720c */ /* 0x000fe20003f05270 */
[----:B------:R-:W-:Y:S05]  /*64c0*/  WARPSYNC.ALL ;  /* 0x0000000000007948 */ /* 0x000fea0003800000 */
[----:B------:R-:W-:Y:S01]  /*64d0*/  R2UR UR4, R48 ;  /* 0x00000000300472ca */ /* 0x000fe200000e0000 */
[----:B------:R-:W-:Y:S01]  /*64e0*/  BSSY.RECONVERGENT B0, `(.L_x_101) ;  /* 0x000009c000007945 */ /* 0x000fe20003800200 */
[-C--:B------:R-:W-:Y:S02]  /*64f0*/  F2FP.F16.E4M3.UNPACK_B R51, R80.reuse ;  /* 0x00000050ff33723e */ /* 0x080fe400020006ff */
[----:B------:R-:W-:Y:S02]  /*6500*/  F2FP.F16.E4M3.UNPACK_B R80, R80.H1 ;  /* 0x00000050ff50723e */ /* 0x000fe400030006ff */
[-C--:B------:R-:W-:Y:S01]  /*6510*/  F2FP.F16.E4M3.UNPACK_B R55, R81.reuse ;  /* 0x00000051ff37723e */ /* 0x080fe200020006ff */
[--C-:B------:R-:W-:Y:S01]  /*6520*/  HADD2.F32 R50, -RZ, R51.reuse.H0_H0 ;  /* 0x20000033ff327230 */ /* 0x100fe20000004100 */
[----:B------:R-:W-:Y:S01]  /*6530*/  F2FP.F16.E4M3.UNPACK_B R81, R81.H1 ;  /* 0x00000051ff51723e */ /* 0x000fe200030006ff */
[----:B------:R-:W-:Y:S01]  /*6540*/  HADD2.F32 R52, -RZ, R51.H1_H1 ;  /* 0x30000033ff347230 */ /* 0x000fe20000004100 */
[-C--:B------:R-:W-:Y:S01]  /*6550*/  F2FP.F16.E4M3.UNPACK_B R59, R82.reuse ;  /* 0x00000052ff3b723e */ /* 0x080fe200020006ff */
[--C-:B------:R-:W-:Y:S01]  /*6560*/  HADD2.F32 R51, -RZ, R80.reuse.H0_H0 ;  /* 0x20000050ff337230 */ /* 0x100fe20000004100 */
[----:B------:R-:W-:Y:S01]  /*6570*/  F2FP.F16.E4M3.UNPACK_B R82, R82.H1 ;  /* 0x00000052ff52723e */ /* 0x000fe200030006ff */
[----:B------:R-:W-:Y:S01]  /*6580*/  LDTM.16dp32bit_t0_t15.x32 R4, tmem[UR4+0x40] ;  /* 0x00004004000479ee */ /* 0x000fe20008a80000 */
[----:B------:R-:W2:Y:S01]  /*6590*/  LDTM.16dp32bit_t16_t31.x32 R4, tmem[UR4+0x60] ;  /* 0x00006004000479ee */ /* 0x000ea20008aa0000 */
[----:B------:R-:W-:Y:S01]  /*65a0*/  NOP ;  /* 0x0000000000007918 */ /* 0x000fe20000000000 */
[--C-:B------:R-:W-:Y:S01]  /*65b0*/  HADD2.F32 R53, -RZ, R55.reuse.H0_H0 ;  /* 0x20000037ff357230 */ /* 0x100fe20000004100 */
[----:B------:R-:W-:Y:S01]  /*65c0*/  R2UR UR5, R113 ;  /* 0x00000000710572ca */ /* 0x000fe200000e0000 */
[----:B------:R-:W-:Y:S01]  /*65d0*/  HADD2.F32 R56, -RZ, R55.H1_H1 ;  /* 0x30000037ff387230 */ /* 0x000fe20000004100 */
[----:B------:R-:W-:Y:S01]  /*65e0*/  F2FP.F16.E4M3.UNPACK_B R63, R83 ;  /* 0x00000053ff3f723e */ /* 0x000fe200020006ff */
[--C-:B------:R-:W-:Y:S01]  /*65f0*/  HADD2.F32 R57, -RZ, R59.reuse.H0_H0 ;  /* 0x2000003bff397230 */ /* 0x100fe20000004100 */
[----:B----4-:R-:W-:Y:S01]  /*6600*/  F2FP.F16.E4M3.UNPACK_B R67, R84 ;  /* 0x00000054ff43723e */ /* 0x010fe200020006ff */
[----:B------:R-:W-:Y:S01]  /*6610*/  HADD2.F32 R60, -RZ, R59.H1_H1 ;  /* 0x3000003bff3c7230 */ /* 0x000fe20000004100 */
[----:B------:R-:W-:Y:S01]  /*6620*/  F2FP.F16.E4M3.UNPACK_B R71, R85 ;  /* 0x00000055ff47723e */ /* 0x000fe200020006ff */
[--C-:B------:R-:W-:Y:S01]  /*6630*/  HADD2.F32 R61, -RZ, R63.reuse.H0_H0 ;  /* 0x2000003fff3d7230 */ /* 0x100fe20000004100 */
[----:B------:R-:W-:Y:S01]  /*6640*/  F2FP.F16.E4M3.UNPACK_B R75, R86 ;  /* 0x00000056ff4b723e */ /* 0x000fe200020006ff */
[----:B------:R-:W-:Y:S01]  /*6650*/  HADD2.F32 R64, -RZ, R63.H1_H1 ;  /* 0x3000003fff407230 */ /* 0x000fe20000004100 */
[----:B------:R-:W-:Y:S01]  /*6660*/  F2FP.F16.E4M3.UNPACK_B R77, R87 ;  /* 0x00000057ff4d723e */ /* 0x000fe200020006ff */
[--C-:B------:R-:W-:Y:S01]  /*6670*/  HADD2.F32 R65, -RZ, R67.reuse.H0_H0 ;  /* 0x20000043ff417230 */ /* 0x100fe20000004100 */
[----:B------:R-:W-:Y:S01]  /*6680*/  F2FP.F16.E4M3.UNPACK_B R83, R83.H1 ;  /* 0x00000053ff53723e */ /* 0x000fe200030006ff */
[----:B------:R-:W-:Y:S01]  /*6690*/  UIADD3 UR5, UPT, UPT, UR5, 0xa0, URZ ;  /* 0x000000a005057890 */ /* 0x000fe2000fffe0ff */
[----:B------:R-:W-:Y:S01]  /*66a0*/  HADD2.F32 R67, -RZ, R67.H1_H1 ;  /* 0x30000043ff437230 */ /* 0x000fe20000004100 */
[----:B------:R-:W-:Y:S01]  /*66b0*/  F2FP.F16.E4M3.UNPACK_B R84, R84.H1 ;  /* 0x00000054ff54723e */ /* 0x000fe200030006ff */
[--C-:B------:R-:W-:Y:S01]  /*66c0*/  HADD2.F32 R69, -RZ, R71.reuse.H0_H0 ;  /* 0x20000047ff457230 */ /* 0x100fe20000004100 */
[----:B------:R-:W-:Y:S01]  /*66d0*/  UPRMT UR5, UR37, 0x654, UR5 ;  /* 0x0000065425057896 */ /* 0x000fe20008000005 */
[----:B------:R-:W-:Y:S01]  /*66e0*/  HADD2.F32 R72, -RZ, R71.H1_H1 ;  /* 0x30000047ff487230 */ /* 0x000fe20000004100 */
[----:B------:R-:W-:Y:S01]  /*66f0*/  F2FP.F16.E4M3.UNPACK_B R85, R85.H1 ;  /* 0x00000055ff55723e */ /* 0x000fe200030006ff */
[--C-:B------:R-:W-:Y:S02]  /*6700*/  HADD2.F32 R73, -RZ, R75.reuse.H0_H0 ;  /* 0x2000004bff497230 */ /* 0x100fe40000004100 */
[C---:B--2---:R-:W-:Y:S01]  /*6710*/  FMUL R4, R47.reuse, R4 ;  /* 0x000000042f047220 */ /* 0x044fe20000400000 */
[C---:B------:R-:W-:Y:S01]  /*6720*/  FMUL R5, R47.reuse, R5 ;  /* 0x000000052f057220 */ /* 0x040fe20000400000 */
[C---:B------:R-:W-:Y:S01]  /*6730*/  FMUL R8, R47.reuse, R8 ;  /* 0x000000082f087220 */ /* 0x040fe20000400000 */
[----:B------:R-:W-:Y:S01]  /*6740*/  FMUL R9, R47, R9 ;  /* 0x000000092f097220 */ /* 0x000fe20000400000 */
[C---:B------:R-:W-:Y:S01]  /*6750*/  FFMA R4, R49.reuse, R50, R4 ;  /* 0x0000003231047223 */ /* 0x040fe20000000004 */
[----:B------:R-:W-:Y:S01]  /*6760*/  SYNCS.ARRIVE.TRANS64.RED.A1T0 RZ, [UR5], RZ ;  /* 0x000000ffffff79a7 */ /* 0x000fe20008100405 */
        /* <DEDUP_REMOVED lines=18> */
[--C-:B------:R-:W-:Y:S02]  /*6890*/  HADD2.F32 R55, -RZ, R81.reuse.H0_H0 ;  /* 0x20000051ff377230 */ /* 0x100fe40000004100 */
[----:B------:R-:W-:Y:S01]  /*68a0*/  FMUL R10, R47, R10 ;  /* 0x0000000a2f0a7220 */ /* 0x000fe20000400000 */
[C---:B------:R-:W-:Y:S01]  /*68b0*/  FFMA R6, R49.reuse, R51, R6 ;  /* 0x0000003331067223 */ /* 0x040fe20000000006 */
[----:B------:R-:W-:Y:S02]  /*68c0*/  HADD2.F32 R58, -RZ, R81.H1_H1 ;  /* 0x30000051ff3a7230 */ /* 0x000fe40000004100 */
[C---:B------:R-:W-:Y:S01]  /*68d0*/  FFMA R7, R49.reuse, R54, R7 ;  /* 0x0000003631077223 */ /* 0x040fe20000000007 */
[C---:B------:R-:W-:Y:S01]  /*68e0*/  FFMA R8, R49.reuse, R53, R8 ;  /* 0x0000003531087223 */ /* 0x040fe20000000008 */
[C---:B------:R-:W-:Y:S01]  /*68f0*/  FFMA R9, R49.reuse, R56, R9 ;  /* 0x0000003831097223 */ /* 0x040fe20000000009 */
[----:B------:R-:W-:Y:S01]  /*6900*/  FFMA R10, R49, R55, R10 ;  /* 0x00000037310a7223 */ /* 0x000fe2000000000a */
[----:B------:R-:W-:Y:S01]  /*6910*/  HADD2.F32 R51, -RZ, R77.H0_H0 ;  /* 0x2000004dff337230 */ /* 0x000fe20000004100 */
[----:B-1----:R-:W-:Y:S01]  /*6920*/  F2FP.SATFINITE.E4M3.F32.PACK_AB_MERGE_C R116, R7, R6, RZ ;  /* 0x000000060774723e */ /* 0x002fe200048070ff */
[C---:B------:R-:W-:Y:S01]  /*6930*/  FMUL R11, R47.reuse, R11 ;  /* 0x0000000b2f0b7220 */ /* 0x040fe20000400000 */
[--C-:B------:R-:W-:Y:S02]  /*6940*/  HADD2.F32 R59, -RZ, R82.reuse.H0_H0 ;  /* 0x20000052ff3b7230 */ /* 0x100fe40000004100 */
[----:B------:R-:W-:Y:S01]  /*6950*/  FMUL R14, R47, R14 ;  /* 0x0000000e2f0e7220 */ /* 0x000fe20000400000 */
[----:B------:R-:W-:Y:S01]  /*6960*/  HADD2.F32 R62, -RZ, R82.H1_H1 ;  /* 0x30000052ff3e7230 */ /* 0x000fe20000004100 */
[----:B------:R-:W-:Y:S01]  /*6970*/  F2FP.SATFINITE.E4M3.F32.PACK_AB_MERGE_C R116, R5, R4, R116 ;  /* 0x000000040574723e */ /* 0x000fe20004807074 */
[C---:B------:R-:W-:Y:S01]  /*6980*/  FFMA R11, R49.reuse, R58, R11 ;  /* 0x0000003a310b7223 */ /* 0x040fe2000000000b */
[C---:B------:R-:W-:Y:S01]  /*6990*/  FFMA R12, R49.reuse, R57, R12 ;  /* 0x00000039310c7223 */ /* 0x040fe2000000000c */
[C---:B------:R-:W-:Y:S01]  /*69a0*/  FFMA R13, R49.reuse, R60, R13 ;  /* 0x0000003c310d7223 */ /* 0x040fe2000000000d */
[----:B------:R-:W-:Y:S01]  /*69b0*/  F2FP.F16.E4M3.UNPACK_B R86, R86.H1 ;  /* 0x00000056ff56723e */ /* 0x000fe200030006ff */
[----:B------:R-:W-:Y:S01]  /*69c0*/  FFMA R14, R49, R59, R14 ;  /* 0x0000003b310e7223 */ /* 0x000fe2000000000e */
[----:B------:R-:W-:Y:S01]  /*69d0*/  F2FP.SATFINITE.E4M3.F32.PACK_AB_MERGE_C R117, R11, R10, RZ ;  /* 0x0000000a0b75723e */ /* 0x000fe200048070ff */
[C---:B------:R-:W-:Y:S01]  /*69e0*/  FMUL R15, R47.reuse, R15 ;  /* 0x0000000f2f0f7220 */ /* 0x040fe20000400000 */
[--C-:B------:R-:W-:Y:S02]  /*69f0*/  HADD2.F32 R63, -RZ, R83.reuse.H0_H0 ;  /* 0x20000053ff3f7230 */ /* 0x100fe40000004100 */
[----:B------:R-:W-:Y:S01]  /*6a00*/  FMUL R18, R47, R18 ;  /* 0x000000122f127220 */ /* 0x000fe20000400000 */
[----:B------:R-:W-:Y:S01]  /*6a10*/  HADD2.F32 R66, -RZ, R83.H1_H1 ;  /* 0x30000053ff427230 */ /* 0x000fe20000004100 */
[----:B------:R-:W-:Y:S01]  /*6a20*/  F2FP.SATFINITE.E4M3.F32.PACK_AB_MERGE_C R117, R9, R8, R117 ;  /* 0x000000080975723e */ /* 0x000fe20004807075 */
[C---:B------:R-:W-:Y:S01]  /*6a30*/  FFMA R15, R49.reuse, R62, R15 ;  /* 0x0000003e310f7223 */ /* 0x040fe2000000000f */
[C---:B------:R-:W-:Y:S01]  /*6a40*/  FFMA R16, R49.reuse, R61, R16 ;  /* 0x0000003d31107223 */ /* 0x040fe20000000010 */
[----:B------:R-:W-:Y:S01]  /*6a50*/  FFMA R17, R49, R64, R17 ;  /* 0x0000004031117223 */ /* 0x000fe20000000011 */
[----:B------:R-:W-:Y:S01]  /*6a60*/  FMUL R19, R47, R19 ;  /* 0x000000132f137220 */ /* 0x000fe20000400000 */
        /* <DEDUP_REMOVED lines=15> */
[----:B------:R-:W-:Y:S01]  /*6b60*/  F2FP.F16.E4M3.UNPACK_B R87, R87.H1 ;  /* 0x00000057ff57723e */ /* 0x000fe200030006ff */
        /* <DEDUP_REMOVED lines=32> */
[----:B------:R-:W-:Y:S03]  /*6d70*/  IADD3 R79, PT, PT, R44, 0x1, RZ ;  /* 0x000000012c4f7810 */ /* 0x000fe60007ffe0ff */
        /* <DEDUP_REMOVED lines=9> */
[----:B------:R-:W-:Y:S02]  /*6e10*/  UIADD3 UR8, UP0, UPT, UR52, 0x680, URZ ;  /* 0x0000068034087890 */ /* 0x000fe4000ff1e0ff */
[----:B------:R-:W-:Y:S02]  /*6e20*/  UIADD3 UR5, UPT, UPT, UR41, 0x40, URZ ;  /* 0x0000004029057890 */ /* 0x000fe4000fffe0ff */
[----:B------:R-:W-:Y:S02]  /*6e30*/  UIADD3 UR4, UPT, UPT, UR49, 0x3200, URZ ;  /* 0x0000320031047890 */ /* 0x000fe4000fffe0ff */
[----:B------:R-:W-:Y:S01]  /*6e40*/  UIADD3.X UR9, UPT, UPT, URZ, UR53, URZ, UP0, !UPT ;  /* 0x00000035ff097290 */ /* 0x000fe200087fe4ff */
[----:B------:R-:W-:Y:S01]  /*6e50*/  UMOV UR6, UR42 ;  /* 0x0000002a00067c82 */ /* 0x000fe20008000000 */
[----:B------:R-:W-:Y:S07]  /*6e60*/  UMOV UR7, UR36 ;  /* 0x0000002400077c82 */ /* 0x000fee0008000000 */
[----:B------:R2:W-:Y:S01]  /*6e70*/  UTMASTG.3D [UR4], [UR8] ;  /* 0x00000004080073b5 */ /* 0x0005e20008010000 */
[----:B------:R0:W-:Y:S01]  /*6e80*/  UTMACMDFLUSH ;  /* 0x00000000000079b7 */ /* 0x0001e20000000000 */
[----:B--2---:R-:W-:Y:S04]  /*6e90*/  DEPBAR.LE SB0, 0x1 ;  /* 0x000080400000791a */ /* 0x004fe80000000000 */
.L_x_102:
[----:B------:R-:W-:Y:S05]  /*6ea0*/  BSYNC.RECONVERGENT B0 ;  /* 0x0000000000007941 */ /* 0x000fea0003800200 */
.L_x_101:
[----:B------:R-:W-:Y:S01]  /*6eb0*/  BAR.SYNC.DEFER_BLOCKING 0x1, 0x80 ;  /* 0x0042000000007b1d */ /* 0x000fe20000010000 */
[----:B------:R-:W-:Y:S01]  /*6ec0*/  ISETP.NE.AND P2, PT, R111, RZ, PT ;  /* 0x000000ff6f00720c */ /* 0x000fe20003f45270 */
[----:B------:R-:W-:Y:S01]  /*6ed0*/  IMAD.IADD R20, R43, 0x1, R94 ;  /* 0x000000012b147824 */ /* 0x000fe200078e025e */
[----:B------:R-:W-:Y:S01]  /*6ee0*/  ISETP.NE.AND P0, PT, R112, 0x2, PT ;  /* 0x000000027000780c */ /* 0x000fe20003f05270 */
[----:B------:R-:W-:Y:S01]  /*6ef0*/  IMAD.IADD R21, R45, 0x1, R96 ;  /* 0x000000012d157824 */ /* 0x000fe200078e0260 */
[----:B------:R-:W-:Y:S02]  /*6f00*/  ISETP.NE.AND P1, PT, R79, 0x4, PT ;  /* 0x000000044f00780c */ /* 0x000fe40003f25270 */
[----:B------:R-:W-:Y:S02]  /*6f10*/  SEL R3, RZ, 0x1, P0 ;  /* 0x00000001ff037807 */ /* 0x000fe40000000000 */
[----:B------:R-:W-:Y:S02]  /*6f20*/  SEL R0, RZ, 0x1, P1 ;  /* 0x00000001ff007807 */ /* 0x000fe40000800000 */
[----:B------:R-:W-:Y:S02]  /*6f30*/  LOP3.LUT R106, R106, R3, RZ, 0x3c, !PT ;  /* 0x000000036a6a7212 */ /* 0x000fe400078e3cff */
[----:B------:R-:W-:Y:S02]  /*6f40*/  LOP3.LUT R107, R107, R0, RZ, 0x3c, !PT ;  /* 0x000000006b6b7212 */ /* 0x000fe400078e3cff */
[----:B------:R-:W-:Y:S02]  /*6f50*/  @P2 R2UR UR36, R103 ;  /* 0x00000000672422ca */ /* 0x000fe400000e0000 */
[----:B------:R-:W-:Y:S02]  /*6f60*/  SEL R112, R112, RZ, P0 ;  /* 0x000000ff70707207 */ /* 0x000fe40000000000 */
[----:B------:R-:W-:Y:S01]  /*6f70*/  SEL R44, R79, RZ, P1 ;  /* 0x000000ff4f2c7207 */ /* 0x000fe20000800000 */
[----:B------:R-:W-:Y:S10]  /*6f80*/  @P2 BRA `(.L_x_103) ;  /* 0xffffffd400f82947 */ /* 0x000ff4000383ffff */
[----:B------:R-:W-:Y:S05]  /*6f90*/  EXIT ;  /* 0x000000000000794d */ /* 0x000fea0003800000 */
.L_x_19:
[----:B--2---:R2:W1:Y:S02]  /*6fa0*/  SYNCS.PHASECHK.TRANS64.TRYWAIT P0, [R3+URZ+0xd0], R2 ;  /* 0x0000d002030075a7 */ /* 0x00446400080011ff */
[----:B-1----:R-:W-:Y:S05]  /*6fb0*/  @!P0 NANOSLEEP.SYNCS 0x989680 ;  /* 0x009896800000895d */ /* 0x002fea0003900000 */
[----:B------:R-:W1:Y:S02]  /*6fc0*/  @!P0 SYNCS.PHASECHK.TRANS64 P0, [R3+URZ+0xd0], R2 ;  /* 0x0000d002030085a7 */ /* 0x000e6400080010ff */
[----:B-1----:R-:W-:Y:S05]  /*6fd0*/  @!P0 BRA `(.L_x_19) ;  /* 0xfffffffc00f08947 */ /* 0x002fea000383ffff */
[----:B------:R-:W-:Y:S05]  /*6fe0*/  BRA `(.L_x_104) ;  /* 0xffffffa400687947 */ /* 0x000fea000383ffff */
.L_x_22:
[----:B-1----:R-:W-:-:S07]  /*6ff0*/  MOV R2, UR33 ;  /* 0x0000002100027c02 */ /* 0x002fce0008000f00 */
.L_x_105:
[----:B-1----:R1:W2:Y:S02]  /*7000*/  SYNCS.PHASECHK.TRANS64.TRYWAIT P0, [R2+URZ+0x18], R5 ;  /* 0x00001805020075a7 */ /* 0x0022a400080011ff */
[----:B--2---:R-:W-:Y:S05]  /*7010*/  @!P0 NANOSLEEP.SYNCS 0x989680 ;  /* 0x009896800000895d */ /* 0x004fea0003900000 */
[----:B------:R-:W2:Y:S02]  /*7020*/  @!P0 SYNCS.PHASECHK.TRANS64 P0, [R2+URZ+0x18], R5 ;  /* 0x00001805020085a7 */ /* 0x000ea400080010ff */
[----:B--2---:R-:W-:Y:S05]  /*7030*/  @!P0 BRA `(.L_x_105) ;  /* 0xfffffffc00f08947 */ /* 0x004fea000383ffff */
[----:B------:R-:W-:Y:S05]  /*7040*/  BRA `(.L_x_21) ;  /* 0xffffffa400b87947 */ /* 0x000fea000383ffff */
.L_x_28:
[----:B-1----:R-:W-:-:S07]  /*7050*/  MOV R2, UR17 ;  /* 0x0000001100027c02 */ /* 0x002fce0008000f00 */
.L_x_106:
[----:B-1----:R1:W2:Y:S02]  /*7060*/  SYNCS.PHASECHK.TRANS64.TRYWAIT P0, [R2+URZ+0x18], R5 ;  /* 0x00001805020075a7 */ /* 0x0022a400080011ff */
[----:B--2---:R-:W-:Y:S05]  /*7070*/  @!P0 NANOSLEEP.SYNCS 0x989680 ;  /* 0x009896800000895d */ /* 0x004fea0003900000 */
[----:B------:R-:W2:Y:S02]  /*7080*/  @!P0 SYNCS.PHASECHK.TRANS64 P0, [R2+URZ+0x18], R5 ;  /* 0x00001805020085a7 */ /* 0x000ea400080010ff */
[----:B--2---:R-:W-:Y:S05]  /*7090*/  @!P0 BRA `(.L_x_106) ;  /* 0xfffffffc00f08947 */ /* 0x004fea000383ffff */
[----:B------:R-:W-:Y:S05]  /*70a0*/  BRA `(.L_x_27) ;  /* 0xffffffa800607947 */ /* 0x000fea000383ffff */
.L_x_32:
[----:B-1----:R1:W2:Y:S02]  /*70b0*/  SYNCS.PHASECHK.TRANS64.TRYWAIT P0, [R2+URZ+0x60], R3 ;  /* 0x00006003020075a7 */ /* 0x0022a400080011ff */
[----:B--2---:R-:W-:Y:S05]  /*70c0*/  @!P0 NANOSLEEP.SYNCS 0x989680 ;  /* 0x009896800000895d */ /* 0x004fea0003900000 */
[----:B------:R-:W2:Y:S02]  /*70d0*/  @!P0 SYNCS.PHASECHK.TRANS64 P0, [R2+URZ+0x60], R3 ;  /* 0x00006003020085a7 */ /* 0x000ea400080010ff */
[----:B--2---:R-:W-:Y:S05]  /*70e0*/  @!P0 BRA `(.L_x_32) ;  /* 0xfffffffc00f08947 */ /* 0x004fea000383ffff */
[----:B------:R-:W-:Y:S05]  /*70f0*/  BRA `(.L_x_107) ;  /* 0xffffffa800f07947 */ /* 0x000fea000383ffff */
.L_x_36:
[----:B----4-:R-:W-:-:S07]  /*7100*/  MOV R0, UR5 ;  /* 0x0000000500007c02 */ /* 0x010fce0008000f00 */
.L_x_108:
[----:B-1----:R1:W2:Y:S02]  /*7110*/  SYNCS.PHASECHK.TRANS64.TRYWAIT P0, [R0+URZ], R3 ;  /* 0x00000003000075a7 */ /* 0x0022a400080011ff */
[----:B--2---:R-:W-:Y:S05]  /*7120*/  @!P0 NANOSLEEP.SYNCS 0x989680 ;  /* 0x009896800000895d */ /* 0x004fea0003900000 */
[----:B------:R-:W2:Y:S02]  /*7130*/  @!P0 SYNCS.PHASECHK.TRANS64 P0, [R0+URZ], R3 ;  /* 0x00000003000085a7 */ /* 0x000ea400080010ff */
[----:B--2---:R-:W-:Y:S05]  /*7140*/  @!P0 BRA `(.L_x_108) ;  /* 0xfffffffc00f08947 */ /* 0x004fea000383ffff */
[----:B------:R-:W-:Y:S05]  /*7150*/  BRA `(.L_x_109) ;  /* 0xffffffb000607947 */ /* 0x000fea000383ffff */
.L_x_37:
[----:B----4-:R-:W-:-:S07]  /*7160*/  MOV R0, UR5 ;  /* 0x0000000500007c02 */ /* 0x010fce0008000f00 */
.L_x_110:
[----:B-1----:R1:W2:Y:S02]  /*7170*/  SYNCS.PHASECHK.TRANS64.TRYWAIT P0, [R0+URZ], R3 ;  /* 0x00000003000075a7 */ /* 0x0022a400080011ff */
[----:B--2---:R-:W-:Y:S05]  /*7180*/  @!P0 NANOSLEEP.SYNCS 0x989680 ;  /* 0x009896800000895d */ /* 0x004fea0003900000 */
[----:B------:R-:W2:Y:S02]  /*7190*/  @!P0 SYNCS.PHASECHK.TRANS64 P0, [R0+URZ], R3 ;  /* 0x00000003000085a7 */ /* 0x000ea400080010ff */
[----:B--2---:R-:W-:Y:S05]  /*71a0*/  @!P0 BRA `(.L_x_110) ;  /* 0xfffffffc00f08947 */ /* 0x004fea000383ffff */
[----:B------:R-:W-:Y:S05]  /*71b0*/  BRA `(.L_x_111) ;  /* 0xffffffb0006c7947 */ /* 0x000fea000383ffff */
.L_x_40:
[----:B-1----:R1:W2:Y:S02]  /*71c0*/  SYNCS.PHASECHK.TRANS64.TRYWAIT P0, [R0+URZ+0xc0], R5 ;  /* 0x0000c005000075a7 */ /* 0x0022a400080011ff */
[----:B--2---:R-:W-:Y:S05]  /*71d0*/  @!P0 NANOSLEEP.SYNCS 0x989680 ;  /* 0x009896800000895d */ /* 0x004fea0003900000 */
[----:B------:R-:W2:Y:S02]  /*71e0*/  @!P0 SYNCS.PHASECHK.TRANS64 P0, [R0+URZ+0xc0], R5 ;  /* 0x0000c005000085a7 */ /* 0x000ea400080010ff */
[----:B--2---:R-:W-:Y:S05]  /*71f0*/  @!P0 BRA `(.L_x_40) ;  /* 0xfffffffc00f08947 */ /* 0x004fea000383ffff */
[----:B------:R-:W-:Y:S05]  /*7200*/  BRA `(.L_x_112) ;  /* 0xffffffb000c87947 */ /* 0x000fea000383ffff */
.L_x_41:
[----:B------:R-:W-:-:S07]  /*7210*/  MOV R0, UR5 ;  /* 0x0000000500007c02 */ /* 0x000fce0008000f00 */
.L_x_113:
[----:B-1----:R1:W2:Y:S02]  /*7220*/  SYNCS.PHASECHK.TRANS64.TRYWAIT P0, [R0+URZ+0x70], R5 ;  /* 0x00007005000075a7 */ /* 0x0022a400080011ff */
[----:B--2---:R-:W-:Y:S05]  /*7230*/  @!P0 NANOSLEEP.SYNCS 0x989680 ;  /* 0x009896800000895d */ /* 0x004fea0003900000 */
[----:B------:R-:W2:Y:S02]  /*7240*/  @!P0 SYNCS.PHASECHK.TRANS64 P0, [R0+URZ+0x70], R5 ;  /* 0x00007005000085a7 */ /* 0x000ea400080010ff */
[----:B--2---:R-:W-:Y:S05]  /*7250*/  @!P0 BRA `(.L_x_113) ;  /* 0xfffffffc00f08947 */ /* 0x004fea000383ffff */
[----:B------:R-:W-:Y:S05]  /*7260*/  BRA `(.L_x_114) ;  /* 0xffffffb000d87947 */ /* 0x000fea000383ffff */
.L_x_42:
[----:B-1----:R1:W2:Y:S02]  /*7270*/  SYNCS.PHASECHK.TRANS64.TRYWAIT P1, [R0+URZ+0x60], R5 ;  /* 0x00006005000075a7 */ /* 0x0022a400080211ff */
[----:B--2---:R-:W-:Y:S05]  /*7280*/  @!P1 NANOSLEEP.SYNCS 0x989680 ;  /* 0x009896800000995d */ /* 0x004fea0003900000 */
[----:B------:R-:W2:Y:S02]  /*7290*/  @!P1 SYNCS.PHASECHK.TRANS64 P1, [R0+URZ+0x60], R5 ;  /* 0x00006005000095a7 */ /* 0x000ea400080210ff */
[----:B--2---:R-:W-:Y:S05]  /*72a0*/  @!P1 BRA `(.L_x_42) ;  /* 0xfffffffc00f09947 */ /* 0x004fea000383ffff */
[----:B------:R-:W-:Y:S05]  /*72b0*/  BRA `(.L_x_115) ;  /* 0xffffffb400087947 */ /* 0x000fea000383ffff */
.L_x_45:
[----:B------:R-:W-:-:S07]  /*72c0*/  MOV R0, UR5 ;  /* 0x0000000500007c02 */ /* 0x000fce0008000f00 */
.L_x_116:
[----:B-1----:R1:W2:Y:S02]  /*72d0*/  SYNCS.PHASECHK.TRANS64.TRYWAIT P0, [R0+URZ+0x70], R3 ;  /* 0x00007003000075a7 */ /* 0x0022a400080011ff */
[----:B--2---:R-:W-:Y:S05]  /*72e0*/  @!P0 NANOSLEEP.SYNCS 0x989680 ;  /* 0x009896800000895d */ /* 0x004fea0003900000 */
[----:B------:R-:W2:Y:S02]  /*72f0*/  @!P0 SYNCS.PHASECHK.TRANS64 P0, [R0+URZ+0x70], R3 ;  /* 0x00007003000085a7 */ /* 0x000ea400080010ff */
[----:B--2---:R-:W-:Y:S05]  /*7300*/  @!P0 BRA `(.L_x_116) ;  /* 0xfffffffc00f08947 */ /* 0x004fea000383ffff */
[----:B------:R-:W-:Y:S05]  /*7310*/  BRA `(.L_x_44) ;  /* 0xffffffb4005c7947 */ /* 0x000fea000383ffff */
.L_x_52:
[----:B-1----:R1:W2:Y:S02]  /*7320*/  SYNCS.PHASECHK.TRANS64.TRYWAIT P1, [R0+URZ+0x60], R5 ;  /* 0x00006005000075a7 */ /* 0x0022a400080211ff */
[----:B--2---:R-:W-:Y:S05]  /*7330*/  @!P1 NANOSLEEP.SYNCS 0x989680 ;  /* 0x009896800000995d */ /* 0x004fea0003900000 */
[----:B------:R-:W2:Y:S02]  /*7340*/  @!P1 SYNCS.PHASECHK.TRANS64 P1, [R0+URZ+0x60], R5 ;  /* 0x00006005000095a7 */ /* 0x000ea400080210ff */
[----:B--2---:R-:W-:Y:S05]  /*7350*/  @!P1 BRA `(.L_x_52) ;  /* 0xfffffffc00f09947 */ /* 0x004fea000383ffff */
[----:B------:R-:W-:Y:S05]  /*7360*/  BRA `(.L_x_117) ;  /* 0xffffffb800b47947 */ /* 0x000fea000383ffff */
.L_x_53:
[----:B------:R-:W-:-:S07]  /*7370*/  MOV R3, UR9 ;  /* 0x0000000900037c02 */ /* 0x000fce0008000f00 */
.L_x_118:
[----:B-1----:R1:W2:Y:S02]  /*7380*/  SYNCS.PHASECHK.TRANS64.TRYWAIT P0, [R3+URZ+0xa0], R0 ;  /* 0x0000a000030075a7 */ /* 0x0022a400080011ff */
[----:B--2---:R-:W-:Y:S05]  /*7390*/  @!P0 NANOSLEEP.SYNCS 0x989680 ;  /* 0x009896800000895d */ /* 0x004fea0003900000 */
[----:B------:R-:W2:Y:S02]  /*73a0*/  @!P0 SYNCS.PHASECHK.TRANS64 P0, [R3+URZ+0xa0], R0 ;  /* 0x0000a000030085a7 */ /* 0x000ea400080010ff */
[----:B--2---:R-:W-:Y:S05]  /*73b0*/  @!P0 BRA `(.L_x_118) ;  /* 0xfffffffc00f08947 */ /* 0x004fea000383ffff */
[----:B------:R-:W-:Y:S05]  /*73c0*/  BRA `(.L_x_119) ;  /* 0xffffffb800e87947 */ /* 0x000fea000383ffff */
.L_x_56:
[----:B------:R-:W-:Y:S07]  /*73d0*/  MOV R0, UR7 ;  /* 0x0000000700007c02 */ /* 0x000fee0008000f00 */
.L_x_120:
[----:B-1----:R1:W2:Y:S02]  /*73e0*/  SYNCS.PHASECHK.TRANS64.TRYWAIT P0, [R0+URZ], R3 ;  /* 0x00000003000075a7 */ /* 0x0022a400080011ff */
[----:B--2---:R-:W-:Y:S05]  /*73f0*/  @!P0 NANOSLEEP.SYNCS 0x989680 ;  /* 0x009896800000895d */ /* 0x004fea0003900000 */
[----:B------:R-:W2:Y:S02]  /*7400*/  @!P0 SYNCS.PHASECHK.TRANS64 P0, [R0+URZ], R3 ;  /* 0x00000003000085a7 */ /* 0x000ea400080010ff */
[----:B--2---:R-:W-:Y:S05]  /*7410*/  @!P0 BRA `(.L_x_120) ;  /* 0xfffffffc00f08947 */ /* 0x004fea000383ffff */
[----:B------:R-:W-:Y:S05]  /*7420*/  BRA `(.L_x_55) ;  /* 0xffffffbc00207947 */ /* 0x000fea000383ffff */
.L_x_59:
[----:B------:R-:W-:-:S07]  /*7430*/  MOV R0, UR5 ;  /* 0x0000000500007c02 */ /* 0x000fce0008000f00 */
.L_x_121:
[----:B--2---:R2:W3:Y:S02]  /*7440*/  SYNCS.PHASECHK.TRANS64.TRYWAIT P0, [R0+URZ], R3 ;  /* 0x00000003000075a7 */ /* 0x0044e400080011ff */
[----:B---3--:R-:W-:Y:S05]  /*7450*/  @!P0 NANOSLEEP.SYNCS 0x989680 ;  /* 0x009896800000895d */ /* 0x008fea0003900000 */
[----:B------:R-:W3:Y:S02]  /*7460*/  @!P0 SYNCS.PHASECHK.TRANS64 P0, [R0+URZ], R3 ;  /* 0x00000003000085a7 */ /* 0x000ee400080010ff */
[----:B---3--:R-:W-:Y:S05]  /*7470*/  @!P0 BRA `(.L_x_121) ;  /* 0xfffffffc00f08947 */ /* 0x008fea000383ffff */
[----:B------:R-:W-:Y:S05]  /*7480*/  BRA `(.L_x_122) ;  /* 0xffffffbc00c07947 */ /* 0x000fea000383ffff */
.L_x_60:
[----:B------:R-:W-:-:S07]  /*7490*/  MOV R0, UR5 ;  /* 0x0000000500007c02 */ /* 0x000fce0008000f00 */
.L_x_123:
[----:B--2---:R2:W3:Y:S02]  /*74a0*/  SYNCS.PHASECHK.TRANS64.TRYWAIT P0, [R0+URZ], R3 ;  /* 0x00000003000075a7 */ /* 0x0044e400080011ff */
[----:B---3--:R-:W-:Y:S05]  /*74b0*/  @!P0 NANOSLEEP.SYNCS 0x989680 ;  /* 0x009896800000895d */ /* 0x008fea0003900000 */
[----:B------:R-:W3:Y:S02]  /*74c0*/  @!P0 SYNCS.PHASECHK.TRANS64 P0, [R0+URZ], R3 ;  /* 0x00000003000085a7 */ /* 0x000ee400080010ff */
[----:B---3--:R-:W-:Y:S05]  /*74d0*/  @!P0 BRA `(.L_x_123) ;  /* 0xfffffffc00f08947 */ /* 0x008fea000383ffff */
[----:B------:R-:W-:Y:S05]  /*74e0*/  BRA `(.L_x_124) ;  /* 0xffffffbc00cc7947 */ /* 0x000fea000383ffff */
.L_x_61:
[----:B------:R-:W-:-:S07]  /*74f0*/  MOV R0, UR5 ;  /* 0x0000000500007c02 */ /* 0x000fce0008000f00 */
.L_x_125:
[----:B--2---:R2:W3:Y:S02]  /*7500*/  SYNCS.PHASECHK.TRANS64.TRYWAIT P0, [R0+URZ], R3 ;  /* 0x00000003000075a7 */ /* 0x0044e400080011ff */
[----:B---3--:R-:W-:Y:S05]  /*7510*/  @!P0 NANOSLEEP.SYNCS 0x989680 ;  /* 0x009896800000895d */ /* 0x008fea0003900000 */
[----:B------:R-:W3:Y:S02]  /*7520*/  @!P0 SYNCS.PHASECHK.TRANS64 P0, [R0+URZ], R3 ;  /* 0x00000003000085a7 */ /* 0x000ee400080010ff */
[----:B---3--:R-:W-:Y:S05]  /*7530*/  @!P0 BRA `(.L_x_125) ;  /* 0xfffffffc00f08947 */ /* 0x008fea000383ffff */
[----:B------:R-:W-:Y:S05]  /*7540*/  BRA `(.L_x_126) ;  /* 0xffffffbc00d87947 */ /* 0x000fea000383ffff */
.L_x_62:
[----:B------:R-:W-:-:S07]  /*7550*/  MOV R0, UR7 ;  /* 0x0000000700007c02 */ /* 0x000fce0008000f00 */
.L_x_127:
[----:B--2---:R2:W3:Y:S02]  /*7560*/  SYNCS.PHASECHK.TRANS64.TRYWAIT P0, [R0+URZ], R3 ;  /* 0x00000003000075a7 */ /* 0x0044e400080011ff */
[----:B---3--:R-:W-:Y:S05]  /*7570*/  @!P0 NANOSLEEP.SYNCS 0x989680 ;  /* 0x009896800000895d */ /* 0x008fea0003900000 */
[----:B------:R-:W3:Y:S02]  /*7580*/  @!P0 SYNCS.PHASECHK.TRANS64 P0, [R0+URZ], R3 ;  /* 0x00000003000085a7 */ /* 0x000ee400080010ff */
[----:B---3--:R-:W-:Y:S05]  /*7590*/  @!P0 BRA `(.L_x_127) ;  /* 0xfffffffc00f08947 */ /* 0x008fea000383ffff */
[----:B------:R-:W-:Y:S05]  /*75a0*/  BRA `(.L_x_128) ;  /* 0xffffffbc00e47947 */ /* 0x000fea000383ffff */
.L_x_67:
[----:B--2---:R2:W3:Y:S02]  /*75b0*/  SYNCS.PHASECHK.TRANS64.TRYWAIT P0, [R0+URZ+0x60], R3 ;  /* 0x00006003000075a7 */ /* 0x0044e400080011ff */
[----:B---3--:R-:W-:Y:S05]  /*75c0*/  @!P0 NANOSLEEP.SYNCS 0x989680 ;  /* 0x009896800000895d */ /* 0x008fea0003900000 */
[----:B------:R-:W3:Y:S02]  /*75d0*/  @!P0 SYNCS.PHASECHK.TRANS64 P0, [R0+URZ+0x60], R3 ;  /* 0x00006003000085a7 */ /* 0x000ee400080010ff */
[----:B---3--:R-:W-:Y:S05]  /*75e0*/  @!P0 BRA `(.L_x_67) ;  /* 0xfffffffc00f08947 */ /* 0x008fea000383ffff */
[----:B------:R-:W-:Y:S05]  /*75f0*/  BRA `(.L_x_129) ;  /* 0xffffffc000e87947 */ /* 0x000fea000383ffff */
.L_x_70:
[----:B------:R-:W-:Y:S07]  /*7600*/  MOV R0, UR7 ;  /* 0x0000000700007c02 */ /* 0x000fee0008000f00 */
.L_x_130:
[----:B--2---:R2:W3:Y:S02]  /*7610*/  SYNCS.PHASECHK.TRANS64.TRYWAIT P0, [R0+URZ+0x58], R3 ;  /* 0x00005803000075a7 */ /* 0x0044e400080011ff */
[----:B---3--:R-:W-:Y:S05]  /*7620*/  @!P0 NANOSLEEP.SYNCS 0x989680 ;  /* 0x009896800000895d */ /* 0x008fea0003900000 */
[----:B------:R-:W3:Y:S02]  /*7630*/  @!P0 SYNCS.PHASECHK.TRANS64 P0, [R0+URZ+0x58], R3 ;  /* 0x00005803000085a7 */ /* 0x000ee400080010ff */
[----:B---3--:R-:W-:Y:S05]  /*7640*/  @!P0 BRA `(.L_x_130) ;  /* 0xfffffffc00f08947 */ /* 0x008fea000383ffff */
[----:B------:R-:W-:Y:S05]  /*7650*/  BRA `(.L_x_69) ;  /* 0xffffffc400c87947 */ /* 0x000fea000383ffff */
.L_x_73:
[----:B--2---:R-:W-:Y:S07]  /*7660*/  MOV R3, UR7 ;  /* 0x0000000700037c02 */ /* 0x004fee0008000f00 */
.L_x_131:
[----:B-1----:R1:W2:Y:S02]  /*7670*/  SYNCS.PHASECHK.TRANS64.TRYWAIT P0, [R3+URZ+0x40], R12 ;  /* 0x0000400c030075a7 */ /* 0x0022a400080011ff */
[----:B--2---:R-:W-:Y:S05]  /*7680*/  @!P0 NANOSLEEP.SYNCS 0x989680 ;  /* 0x009896800000895d */ /* 0x004fea0003900000 */
[----:B------:R-:W2:Y:S02]  /*7690*/  @!P0 SYNCS.PHASECHK.TRANS64 P0, [R3+URZ+0x40], R12 ;  /* 0x0000400c030085a7 */ /* 0x000ea400080010ff */
[----:B--2---:R-:W-:Y:S05]  /*76a0*/  @!P0 BRA `(.L_x_131) ;  /* 0xfffffffc00f08947 */ /* 0x004fea000383ffff */
[----:B------:R-:W-:Y:S05]  /*76b0*/  BRA `(.L_x_132) ;  /* 0xffffffc800407947 */ /* 0x000fea000383ffff */
.L_x_74:
[----:B------:R-:W-:Y:S07]  /*76c0*/  MOV R3, UR7 ;  /* 0x0000000700037c02 */ /* 0x000fee0008000f00 */
.L_x_133:
[----:B-1----:R1:W2:Y:S02]  /*76d0*/  SYNCS.PHASECHK.TRANS64.TRYWAIT P0, [R3+URZ+0x48], R12 ;  /* 0x0000480c030075a7 */ /* 0x0022a400080011ff */
[----:B--2---:R-:W-:Y:S05]  /*76e0*/  @!P0 NANOSLEEP.SYNCS 0x989680 ;  /* 0x009896800000895d */ /* 0x004fea0003900000 */
[----:B------:R-:W2:Y:S02]  /*76f0*/  @!P0 SYNCS.PHASECHK.TRANS64 P0, [R3+URZ+0x48], R12 ;  /* 0x0000480c030085a7 */ /* 0x000ea400080010ff */
[----:B--2---:R-:W-:Y:S05]  /*7700*/  @!P0 BRA `(.L_x_133) ;  /* 0xfffffffc00f08947 */ /* 0x004fea000383ffff */
[----:B------:R-:W-:Y:S05]  /*7710*/  BRA `(.L_x_134) ;  /* 0xffffffc800c07947 */ /* 0x000fea000383ffff */
.L_x_76:
[----:B------:R-:W-:-:S07]  /*7720*/  MOV R0, UR7 ;  /* 0x0000000700007c02 */ /* 0x000fce0008000f00 */
.L_x_135:
[----:B-1----:R1:W3:Y:S02]  /*7730*/  SYNCS.PHASECHK.TRANS64.TRYWAIT P0, [R0+URZ+0x40], R3 ;  /* 0x00004003000075a7 */ /* 0x0022e400080011ff */
[----:B---3--:R-:W-:Y:S05]  /*7740*/  @!P0 NANOSLEEP.SYNCS 0x989680 ;  /* 0x009896800000895d */ /* 0x008fea0003900000 */
[----:B------:R-:W3:Y:S02]  /*7750*/  @!P0 SYNCS.PHASECHK.TRANS64 P0, [R0+URZ+0x40], R3 ;  /* 0x00004003000085a7 */ /* 0x000ee400080010ff */
[----:B---3--:R-:W-:Y:S05]  /*7760*/  @!P0 BRA `(.L_x_135) ;  /* 0xfffffffc00f08947 */ /* 0x008fea000383ffff */
[----:B------:R-:W-:Y:S05]  /*7770*/  BRA `(.L_x_136) ;  /* 0xffffffcc00307947 */ /* 0x000fea000383ffff */
.L_x_78:
[----:B--2---:R2:W4:Y:S02]  /*7780*/  SYNCS.PHASECHK.TRANS64.TRYWAIT P0, [R0+URZ+0x60], R3 ;  /* 0x00006003000075a7 */ /* 0x00452400080011ff */
[----:B----4-:R-:W-:Y:S05]  /*7790*/  @!P0 NANOSLEEP.SYNCS 0x989680 ;  /* 0x009896800000895d */ /* 0x010fea0003900000 */
[----:B------:R-:W4:Y:S02]  /*77a0*/  @!P0 SYNCS.PHASECHK.TRANS64 P0, [R0+URZ+0x60], R3 ;  /* 0x00006003000085a7 */ /* 0x000f2400080010ff */
[----:B----4-:R-:W-:Y:S05]  /*77b0*/  @!P0 BRA `(.L_x_78) ;  /* 0xfffffffc00f08947 */ /* 0x010fea000383ffff */
[----:B------:R-:W-:Y:S05]  /*77c0*/  BRA `(.L_x_137) ;  /* 0xffffffcc00fc7947 */ /* 0x000fea000383ffff */
.L_x_89:
[----:B-1----:R1:W3:Y:S02]  /*77d0*/  SYNCS.PHASECHK.TRANS64.TRYWAIT P1, [R0+URZ+0x30], R3 ;  /* 0x00003003000075a7 */ /* 0x0022e400080211ff */
[----:B---3--:R-:W-:Y:S05]  /*77e0*/  @!P1 NANOSLEEP.SYNCS 0x989680 ;  /* 0x009896800000995d */ /* 0x008fea0003900000 */
[----:B------:R-:W3:Y:S02]  /*77f0*/  @!P1 SYNCS.PHASECHK.TRANS64 P1, [R0+URZ+0x30], R3 ;  /* 0x00003003000095a7 */ /* 0x000ee400080210ff */
[----:B---3--:R-:W-:Y:S05]  /*7800*/  @!P1 BRA `(.L_x_89) ;  /* 0xfffffffc00f09947 */ /* 0x008fea000383ffff */
[----:B------:R-:W-:Y:S05]  /*7810*/  BRA `(.L_x_88) ;  /* 0xffffffdc00147947 */ /* 0x000fea000383ffff */
.L_x_91:
[----:B-1----:R1:W4:Y:S02]  /*7820*/  SYNCS.PHASECHK.TRANS64.TRYWAIT P0, [R113+URZ+0x80], R2 ;  /* 0x00008002710075a7 */ /* 0x00232400080011ff */
[----:B----4-:R-:W-:Y:S05]  /*7830*/  @!P0 NANOSLEEP.SYNCS 0x989680 ;  /* 0x009896800000895d */ /* 0x010fea0003900000 */
[----:B------:R-:W4:Y:S02]  /*7840*/  @!P0 SYNCS.PHASECHK.TRANS64 P0, [R113+URZ+0x80], R2 ;  /* 0x00008002710085a7 */ /* 0x000f2400080010ff */
[----:B----4-:R-:W-:Y:S05]  /*7850*/  @!P0 BRA `(.L_x_91) ;  /* 0xfffffffc00f08947 */ /* 0x010fea000383ffff */
[----:B------:R-:W-:Y:S05]  /*7860*/  BRA `(.L_x_90) ;  /* 0xffffffdc00687947 */ /* 0x000fea000383ffff */
.L_x_99:
[----:B--2---:R2:W3:Y:S02]  /*7870*/  SYNCS.PHASECHK.TRANS64.TRYWAIT P0, [R32+URZ+0x30], R3 ;  /* 0x00003003200075a7 */ /* 0x0044e400080011ff */
[----:B---3--:R-:W-:Y:S05]  /*7880*/  @!P0 NANOSLEEP.SYNCS 0x989680 ;  /* 0x009896800000895d */ /* 0x008fea0003900000 */
[----:B------:R-:W3:Y:S02]  /*7890*/  @!P0 SYNCS.PHASECHK.TRANS64 P0, [R32+URZ+0x30], R3 ;  /* 0x00003003200085a7 */ /* 0x000ee400080010ff */
[----:B---3--:R-:W-:Y:S05]  /*78a0*/  @!P0 BRA `(.L_x_99) ;  /* 0xfffffffc00f08947 */ /* 0x008fea000383ffff */
[----:B------:R-:W-:Y:S05]  /*78b0*/  BRA `(.L_x_98) ;  /* 0xffffffe800587947 */ /* 0x000fea000383ffff */
        .weak           $__internal_0_$__cuda_sm10x_tcgen05_guardrail_trap_col_being_dealloced_not_returned_by_alloc
        .type           $__internal_0_$__cuda_sm10x_tcgen05_guardrail_trap_col_being_dealloced_not_returned_by_alloc,@function
        .size           $__internal_0_$__cuda_sm10x_tcgen05_guardrail_trap_col_being_dealloced_not_returned_by_alloc,($__internal_1_$__cuda_sm10x_tcgen05_guardrail_trap_phase_invalid_during_alloc - $__internal_0_$__cuda_sm10x_tcgen05_guardrail_trap_col_being_dealloced_not_returned_by_alloc)
$__internal_0_$__cuda_sm10x_tcgen05_guardrail_trap_col_being_dealloced_not_returned_by_alloc:
[----:B------:R-:W-:Y:S05]  /*78c0*/  BPT.TRAP 0x1 ;  /* 0x000000040000795c */ /* 0x000fea0000300000 */
[----:B------:R-:W-:-:S04]  /*78d0*/  HFMA2 R3, -RZ, RZ, 0, 0 ;  /* 0x00000000ff037431 */ /* 0x000fc800000001ff */
[----:B------:R-:W-:Y:S05]  /*78e0*/  RET.REL.NODEC R2 `(_ZN7cutlass13device_kernelINS_4gemm6kernel13GemmUniversalIN4cute5tupleIJiiiiEEENS1_10collective13CollectiveMmaINS1_35MainloopSm100TmaUmmaWarpSpecializedILi3ELi2ELi4ENS5_IJNS4_1CILi1EEESB_SB_EEEEENS5_IJNSA_ILi64EEENSA_ILi128EEENSA_ILi32EEEEEENS_12float_e4m3_tENS5_IJlSB_lEEESI_SJ_NS4_8TiledMMAINS4_8MMA_AtomIJNS4_10MMA_TraitsINS4_19SM100_MMA_F8F6F4_SSEJSI_SI_fSE_SF_NS4_17integral_constantINS4_4UMMA5MajorELSQ_0EEESR_NSO_INSP_7ScaleInELSS_0EEEST_EEEEEENS4_6LayoutISC_NS5_IJNSA_ILi0EEESX_SX_EEEEENS5_IJNS4_10UnderscoreES10_S10_EEEEENS4_13SM90_TMA_LOADENS4_14ComposedLayoutINS4_7SwizzleILi1ELi4ELi3EEENS4_18smem_ptr_flag_bitsILi8EEENSW_INS5_IJNSA_ILi8EEESG_EEENS5_IJSG_SB_EEEEEEEvNS4_8identityES13_S1D_vS1E_EENS_8epilogue10collective18CollectiveEpilogueINS1G_23Sm100TmaWarpSpecializedILi2ELi2ELi32ELb0ELb0EEEJSH_NS5_IJNSW_ISE_SB_EES1L_EEESI_SJ_SI_SJ_NS1G_6fusion15FusionCallbacksIS1K_NS1N_17LinearCombinationISI_fSI_fLNS_15FloatRoundStyleE2EEESH_S1M_JEEENS4_5SM1004TMEM4LOAD26SM100_TMEM_LOAD_16dp32b32xES13_NS14_INS15_ILi2ELi4ELi3EEES18_NSW_INS5_IJS19_SE_EEENS5_IJSE_SB_EEEEEEENS4_39AutoVectorizingCopyWithAssumedAlignmentILi128EEENS4_14SM90_TMA_STOREES21_S23_S23_EEEvvEEEEvNT_6ParamsE) ;  /* 0xffffff8402c47950 */ /* 0x000fea0003c3ffff */
        .weak           $__internal_1_$__cuda_sm10x_tcgen05_guardrail_trap_phase_invalid_during_alloc
        .type           $__internal_1_$__cuda_sm10x_tcgen05_guardrail_trap_phase_invalid_during_alloc,@function
        .size           $__internal_1_$__cuda_sm10x_tcgen05_guardrail_trap_phase_invalid_during_alloc,($__internal_2_$__cuda_sm10x_tcgen05_guardrail_trap_unallocated_columns_being_dealloced - $__internal_1_$__cuda_sm10x_tcgen05_guardrail_trap_phase_invalid_during_alloc)
$__internal_1_$__cuda_sm10x_tcgen05_guardrail_trap_phase_invalid_during_alloc:
[----:B------:R-:W-:Y:S05]  /*78f0*/  BPT.TRAP 0x1 ;  /* 0x000000040000795c */ /* 0x000fea0000300000 */
[----:B------:R-:W-:-:S04]  /*7900*/  MOV R3, 0x0 ;  /* 0x0000000000037802 */ /* 0x000fc80000000f00 */
[----:B------:R-:W-:Y:S05]  /*7910*/  RET.REL.NODEC R2 `(_ZN7cutlass13device_kernelINS_4gemm6kernel13GemmUniversalIN4cute5tupleIJiiiiEEENS1_10collective13CollectiveMmaINS1_35MainloopSm100TmaUmmaWarpSpecializedILi3ELi2ELi4ENS5_IJNS4_1CILi1EEESB_SB_EEEEENS5_IJNSA_ILi64EEENSA_ILi128EEENSA_ILi32EEEEEENS_12float_e4m3_tENS5_IJlSB_lEEESI_SJ_NS4_8TiledMMAINS4_8MMA_AtomIJNS4_10MMA_TraitsINS4_19SM100_MMA_F8F6F4_SSEJSI_SI_fSE_SF_NS4_17integral_constantINS4_4UMMA5MajorELSQ_0EEESR_NSO_INSP_7ScaleInELSS_0EEEST_EEEEEENS4_6LayoutISC_NS5_IJNSA_ILi0EEESX_SX_EEEEENS5_IJNS4_10UnderscoreES10_S10_EEEEENS4_13SM90_TMA_LOADENS4_14ComposedLayoutINS4_7SwizzleILi1ELi4ELi3EEENS4_18smem_ptr_flag_bitsILi8EEENSW_INS5_IJNSA_ILi8EEESG_EEENS5_IJSG_SB_EEEEEEEvNS4_8identityES13_S1D_vS1E_EENS_8epilogue10collective18CollectiveEpilogueINS1G_23Sm100TmaWarpSpecializedILi2ELi2ELi32ELb0ELb0EEEJSH_NS5_IJNSW_ISE_SB_EES1L_EEESI_SJ_SI_SJ_NS1G_6fusion15FusionCallbacksIS1K_NS1N_17LinearCombinationISI_fSI_fLNS_15FloatRoundStyleE2EEESH_S1M_JEEENS4_5SM1004TMEM4LOAD26SM100_TMEM_LOAD_16dp32b32xES13_NS14_INS15_ILi2ELi4ELi3EEES18_NSW_INS5_IJS19_SE_EEENS5_IJSE_SB_EEEEEEENS4_39AutoVectorizingCopyWithAssumedAlignmentILi128EEENS4_14SM90_TMA_STOREES21_S23_S23_EEEvvEEEEvNT_6ParamsE) ;  /* 0xffffff8402b87950 */ /* 0x000fea0003c3ffff */
        .weak           $__internal_2_$__cuda_sm10x_tcgen05_guardrail_trap_unallocated_columns_being_dealloced
        .type           $__internal_2_$__cuda_sm10x_tcgen05_guardrail_trap_unallocated_columns_being_dealloced,@function
        .size           $__internal_2_$__cuda_sm10x_tcgen05_guardrail_trap_unallocated_columns_being_dealloced,(.L_x_139 - $__internal_2_$__cuda_sm10x_tcgen05_guardrail_trap_unallocated_columns_being_dealloced)
$__internal_2_$__cuda_sm10x_tcgen05_guardrail_trap_unallocated_columns_being_dealloced:
[----:B------:R-:W-:Y:S05]  /*7920*/  BPT.TRAP 0x1 ;  /* 0x000000040000795c */ /* 0x000fea0000300000 */
[----:B------:R-:W-:-:S04]  /*7930*/  HFMA2 R3, -RZ, RZ, 0, 0 ;  /* 0x00000000ff037431 */ /* 0x000fc800000001ff */
[----:B------:R-:W-:Y:S05]  /*7940*/  RET.REL.NODEC R2 `(_ZN7cutlass13device_kernelINS_4gemm6kernel13GemmUniversalIN4cute5tupleIJiiiiEEENS1_10collective13CollectiveMmaINS1_35MainloopSm100TmaUmmaWarpSpecializedILi3ELi2ELi4ENS5_IJNS4_1CILi1EEESB_SB_EEEEENS5_IJNSA_ILi64EEENSA_ILi128EEENSA_ILi32EEEEEENS_12float_e4m3_tENS5_IJlSB_lEEESI_SJ_NS4_8TiledMMAINS4_8MMA_AtomIJNS4_10MMA_TraitsINS4_19SM100_MMA_F8F6F4_SSEJSI_SI_fSE_SF_NS4_17integral_constantINS4_4UMMA5MajorELSQ_0EEESR_NSO_INSP_7ScaleInELSS_0EEEST_EEEEEENS4_6LayoutISC_NS5_IJNSA_ILi0EEESX_SX_EEEEENS5_IJNS4_10UnderscoreES10_S10_EEEEENS4_13SM90_TMA_LOADENS4_14ComposedLayoutINS4_7SwizzleILi1ELi4ELi3EEENS4_18smem_ptr_flag_bitsILi8EEENSW_INS5_IJNSA_ILi8EEESG_EEENS5_IJSG_SB_EEEEEEEvNS4_8identityES13_S1D_vS1E_EENS_8epilogue10collective18CollectiveEpilogueINS1G_23Sm100TmaWarpSpecializedILi2ELi2ELi32ELb0ELb0EEEJSH_NS5_IJNSW_ISE_SB_EES1L_EEESI_SJ_SI_SJ_NS1G_6fusion15FusionCallbacksIS1K_NS1N_17LinearCombinationISI_fSI_fLNS_15FloatRoundStyleE2EEESH_S1M_JEEENS4_5SM1004TMEM4LOAD26SM100_TMEM_LOAD_16dp32b32xES13_NS14_INS15_ILi2ELi4ELi3EEES18_NSW_INS5_IJS19_SE_EEENS5_IJSE_SB_EEEEEEENS4_39AutoVectorizingCopyWithAssumedAlignmentILi128EEENS4_14SM90_TMA_STOREES21_S23_S23_EEEvvEEEEvNT_6ParamsE) ;  /* 0xffffff8402ac7950 */ /* 0x000fea0003c3ffff */
.L_x_138:
[----:B------:R-:W-:-:S00]  /*7950*/  BRA `(.L_x_138) ;  /* 0xfffffffc00fc7947 */ /* 0x000fc0000383ffff */
[----:B------:R-:W-:-:S00]  /*7960*/  NOP ;  /* 0x0000000000007918 */ /* 0x000fc00000000000 */
        /* <DEDUP_REMOVED lines=9> */
.L_x_139:


//--------------------- .nv.global.init           --------------------------
	.section	.nv.global.init,"aw",@progbits
.nv.global.init:
	.type		$str$27,@object
	.size		$str$27,($str$28 - $str$27)
$str$27:
        /*0000*/ 	.byte	0x28, 0x61, 0x64, 0x64, 0x72, 0x65, 0x73, 0x73, 0x20, 0x26, 0x20, 0x6d, 0x61, 0x73, 0x6b, 0x29
        /*0010*/ 	.byte	0x20, 0x3d, 0x3d, 0x20, 0x30, 0x00
	.type		$str$28,@object
	.size		$str$28,($str$26 - $str$28)
$str$28:
        /*0016*/ 	.byte	0x2f, 0x74, 0x6d, 0x70, 0x2f, 0x63, 0x75, 0x74, 0x6c, 0x61, 0x73, 0x73, 0x5f, 0x73, 0x77, 0x65
        /*0026*/ 	.byte	0x65, 0x70, 0x5f, 0x73, 0x72, 0x63, 0x2f, 0x69, 0x6e, 0x63, 0x6c, 0x75, 0x64, 0x65, 0x2f, 0x63
        /*0036*/ 	.byte	0x75, 0x74, 0x65, 0x2f, 0x70, 0x6f, 0x69, 0x6e, 0x74, 0x65, 0x72, 0x5f, 0x66, 0x6c, 0x61, 0x67
        /*0046*/ 	.byte	0x67, 0x65, 0x64, 0x2e, 0x68, 0x70, 0x70, 0x00
	.type		$str$26,@object
	.size		$str$26,($str$25 - $str$26)
$str$26:
        /*004e*/ 	.byte	0x2f, 0x74, 0x6d, 0x70, 0x2f, 0x63, 0x75, 0x74, 0x6c, 0x61, 0x73, 0x73, 0x5f, 0x73, 0x77, 0x65
        /*005e*/ 	.byte	0x65, 0x70, 0x5f, 0x73, 0x72, 0x63, 0x2f, 0x69, 0x6e, 0x63, 0x6c, 0x75, 0x64, 0x65, 0x2f, 0x63
        /*006e*/ 	.byte	0x75, 0x74, 0x65, 0x2f, 0x61, 0x74, 0x6f, 0x6d, 0x2f, 0x63, 0x6f, 0x70, 0x79, 0x5f, 0x74, 0x72
        /*007e*/ 	.byte	0x61, 0x69, 0x74, 0x73, 0x5f, 0x73, 0x6d, 0x31, 0x30, 0x30, 0x2e, 0x68, 0x70, 0x70, 0x00
	.type		$str$25,@object
	.size		$str$25,(__unnamed_1 - $str$25)
$str$25:
        /*008d*/ 	.byte	0x28, 0x28, 0x75, 0x69, 0x6e, 0x74, 0x33, 0x32, 0x5f, 0x74, 0x28, 0x74, 0x68, 0x72, 0x65, 0x61
        /*009d*/ 	.byte	0x64, 0x49, 0x64, 0x78, 0x2e, 0x78, 0x29, 0x20, 0x2f, 0x20, 0x33, 0x32, 0x29, 0x20, 0x25, 0x20
        /*00ad*/ 	.byte	0x34, 0x29, 0x20, 0x3d, 0x3d, 0x20, 0x28, 0x28, 0x28, 0x74, 0x6d, 0x65, 0x6d, 0x5f, 0x61, 0x64
        /*00bd*/ 	.byte	0x64, 0x72, 0x20, 0x3e, 0x3e, 0x20, 0x31, 0x36, 0x29, 0x20, 0x2f, 0x20, 0x33, 0x32, 0x29, 0x20
        /*00cd*/ 	.byte	0x25, 0x20, 0x34, 0x29, 0x00
	.type		__unnamed_1,@object
	.size		__unnamed_1,(__unnamed_2 - __unnamed_1)
__unnamed_1:
        /*00d2*/ 	.byte	0x61, 0x75, 0x74, 0x6f, 0x20, 0x63, 0x75, 0x74, 0x65, 0x3a, 0x3a, 0x61, 0x73, 0x5f, 0x70, 0x6f
        /* <DEDUP_REMOVED lines=24> */
        /*0262*/ 	.byte	0x3c, 0x34, 0x30, 0x39, 0x36, 0x3e, 0x3e, 0x3e, 0x3e, 0x5d, 0x00
	.type		__unnamed_2,@object
	.size		__unnamed_2,(.L_2 - __unnamed_2)
__unnamed_2:
        /* <DEDUP_REMOVED lines=40> */
        /*04ed*/ 	.byte	0x74, 0x65, 0x3a, 0x3a, 0x43, 0x3c, 0x30, 0x3e, 0x3e, 0x3e, 0x3e, 0x5d, 0x00
.L_2:


//--------------------- .nv.shared._ZN7cutlass13device_kernelINS_4gemm6kernel13GemmUniversalIN4cute5tupleIJiiiiEEENS1_10collective13CollectiveMmaINS1_35MainloopSm100TmaUmmaWarpSpecializedILi3ELi2ELi4ENS5_IJNS4_1CILi1EEESB_SB_EEEEENS5_IJNSA_ILi64EEENSA_ILi128EEENSA_ILi32EEEEEENS_12float_e4m3_tENS5_IJlSB_lEEESI_SJ_NS4_8TiledMMAINS4_8MMA_AtomIJNS4_10MMA_TraitsINS4_19SM100_MMA_F8F6F4_SSEJSI_SI_fSE_SF_NS4_17integral_constantINS4_4UMMA5MajorELSQ_0EEESR_NSO_INSP_7ScaleInELSS_0EEEST_EEEEEENS4_6LayoutISC_NS5_IJNSA_ILi0EEESX_SX_EEEEENS5_IJNS4_10UnderscoreES10_S10_EEEEENS4_13SM90_TMA_LOADENS4_14ComposedLayoutINS4_7SwizzleILi1ELi4ELi3EEENS4_18smem_ptr_flag_bitsILi8EEENSW_INS5_IJNSA_ILi8EEESG_EEENS5_IJSG_SB_EEEEEEEvNS4_8identityES13_S1D_vS1E_EENS_8epilogue10collective18CollectiveEpilogueINS1G_23Sm100TmaWarpSpecializedILi2ELi2ELi32ELb0ELb0EEEJSH_NS5_IJNSW_ISE_SB_EES1L_EEESI_SJ_SI_SJ_NS1G_6fusion15FusionCallbacksIS1K_NS1N_17LinearCombinationISI_fSI_fLNS_15FloatRoundStyleE2EEESH_S1M_JEEENS4_5SM1004TMEM4LOAD26SM100_TMEM_LOAD_16dp32b32xES13_NS14_INS15_ILi2ELi4ELi3EEES18_NSW_INS5_IJS19_SE_EEENS5_IJSE_SB_EEEEEEENS4_39AutoVectorizingCopyWithAssumedAlignmentILi128EEENS4_14SM90_TMA_STOREES21_S23_S23_EEEvvEEEEvNT_6ParamsE --------------------------
	.section	.nv.shared._ZN7cutlass13device_kernelINS_4gemm6kernel13GemmUniversalIN4cute5tupleIJiiiiEEENS1_10collective13CollectiveMmaINS1_35MainloopSm100TmaUmmaWarpSpecializedILi3ELi2ELi4ENS5_IJNS4_1CILi1EEESB_SB_EEEEENS5_IJNSA_ILi64EEENSA_ILi128EEENSA_ILi32EEEEEENS_12float_e4m3_tENS5_IJlSB_lEEESI_SJ_NS4_8TiledMMAINS4_8MMA_AtomIJNS4_10MMA_TraitsINS4_19SM100_MMA_F8F6F4_SSEJSI_SI_fSE_SF_NS4_17integral_constantINS4_4UMMA5MajorELSQ_0EEESR_NSO_INSP_7ScaleInELSS_0EEEST_EEEEEENS4_6LayoutISC_NS5_IJNSA_ILi0EEESX_SX_EEEEENS5_IJNS4_10UnderscoreES10_S10_EEEEENS4_13SM90_TMA_LOADENS4_14ComposedLayoutINS4_7SwizzleILi1ELi4ELi3EEENS4_18smem_ptr_flag_bitsILi8EEENSW_INS5_IJNSA_ILi8EEESG_EEENS5_IJSG_SB_EEEEEEEvNS4_8identityES13_S1D_vS1E_EENS_8epilogue10collective18CollectiveEpilogueINS1G_23Sm100TmaWarpSpecializedILi2ELi2ELi32ELb0ELb0EEEJSH_NS5_IJNSW_ISE_SB_EES1L_EEESI_SJ_SI_SJ_NS1G_6fusion15FusionCallbacksIS1K_NS1N_17LinearCombinationISI_fSI_fLNS_15FloatRoundStyleE2EEESH_S1M_JEEENS4_5SM1004TMEM4LOAD26SM100_TMEM_LOAD_16dp32b32xES13_NS14_INS15_ILi2ELi4ELi3EEES18_NSW_INS5_IJS19_SE_EEENS5_IJSE_SB_EEEEEEENS4_39AutoVectorizingCopyWithAssumedAlignmentILi128EEENS4_14SM90_TMA_STOREES21_S23_S23_EEEvvEEEEvNT_6ParamsE,"aw",@nobits
	.sectionflags	@""
	.align	16
	.zero		1024


//--------------------- .nv.shared.reserved.0     --------------------------
	.section	.nv.shared.reserved.0,"aw",@nobits
	.weak		__nv_reservedSMEM_offset_0_alias
	.size		__nv_reservedSMEM_offset_0_alias, 0, 64
	.other		__nv_reservedSMEM_offset_0_alias,@"STO_CUDA_RESERVED_SHARED STV_DEFAULT"
__nv_reservedSMEM_offset_0_alias:
	.zero		0
.nv.shared.reserved.0:
	.zero		64
	.weak		__nv_reservedSMEM_tcgen05_partition
	.type		__nv_reservedSMEM_tcgen05_partition,@object
	.size		__nv_reservedSMEM_tcgen05_partition,(.L_0 - __nv_reservedSMEM_tcgen05_partition)
__nv_reservedSMEM_tcgen05_partition:
	.zero		32
.L_0:


//--------------------- .nv.global                --------------------------
	.section	.nv.global,"aw",@nobits
.nv.global:
	.type		_ZN40_INTERNAL_0c2611e0_4_k_cu_5efcc65f_209404cute1_E,@object
	.size		_ZN40_INTERNAL_0c2611e0_4_k_cu_5efcc65f_209404cute1_E,(_ZN40_INTERNAL_0c2611e0_4_k_cu_5efcc65f_209404cuda3std3__45__cpo6cbeginE - _ZN40_INTERNAL_0c2611e0_4_k_cu_5efcc65f_209404cute1_E)
_ZN40_INTERNAL_0c2611e0_4_k_cu_5efcc65f_209404cute1_E:
	.zero		1
	.type		_ZN40_INTERNAL_0c2611e0_4_k_cu_5efcc65f_209404cuda3std3__45__cpo6cbeginE,@object
	.size		_ZN40_INTERNAL_0c2611e0_4_k_cu_5efcc65f_209404cuda3std3__45__cpo6cbeginE,(_ZN40_INTERNAL_0c2611e0_4_k_cu_5efcc65f_209404cuda3std3__48in_placeE - _ZN40_INTERNAL_0c2611e0_4_k_cu_5efcc65f_209404cuda3std3__45__cpo6cbeginE)
_ZN40_INTERNAL_0c2611e0_4_k_cu_5efcc65f_209404cuda3std3__45__cpo6cbeginE:
	.zero		1
	.type		_ZN40_INTERNAL_0c2611e0_4_k_cu_5efcc65f_209404cuda3std3__48in_placeE,@object
	.size		_ZN40_INTERNAL_0c2611e0_4_k_cu_5efcc65f_209404cuda3std3__48in_placeE,(_ZN40_INTERNAL_0c2611e0_4_k_cu_5efcc65f_209404cuda3std6ranges3__45__cpo9iter_moveE - _ZN40_INTERNAL_0c2611e0_4_k_cu_5efcc65f_209404cuda3std3__48in_placeE)
_ZN40_INTERNAL_0c2611e0_4_k_cu_5efcc65f_209404cuda3std3__48in_placeE:
	.zero		1
	.type		_ZN40_INTERNAL_0c2611e0_4_k_cu_5efcc65f_209404cuda3std6ranges3__45__cpo9iter_moveE,@object
	.size		_ZN40_INTERNAL_0c2611e0_4_k_cu_5efcc65f_209404cuda3std6ranges3__45__cpo9iter_moveE,(_ZN40_INTERNAL_0c2611e0_4_k_cu_5efcc65f_209404cuda3std3__45__cpo5beginE - _ZN40_INTERNAL_0c2611e0_4_k_cu_5efcc65f_209404cuda3std6ranges3__45__cpo9iter_moveE)
_ZN40_INTERNAL_0c2611e0_4_k_cu_5efcc65f_209404cuda3std6ranges3__45__cpo9iter_moveE:
	.zero		1
	.type		_ZN40_INTERNAL_0c2611e0_4_k_cu_5efcc65f_209404cuda3std3__45__cpo5beginE,@object
	.size		_ZN40_INTERNAL_0c2611e0_4_k_cu_5efcc65f_209404cuda3std3__45__cpo5beginE,(_ZN40_INTERNAL_0c2611e0_4_k_cu_5efcc65f_209404cuda3std3__442_GLOBAL__N__0c2611e0_4_k_cu_5efcc65f_209406ignoreE - _ZN40_INTERNAL_0c2611e0_4_k_cu_5efcc65f_209404cuda3std3__45__cpo5beginE)
_ZN40_INTERNAL_0c2611e0_4_k_cu_5efcc65f_209404cuda3std3__45__cpo5beginE:
	.zero		1
	.type		_ZN40_INTERNAL_0c2611e0_4_k_cu_5efcc65f_209404cuda3std3__442_GLOBAL__N__0c2611e0_4_k_cu_5efcc65f_209406ignoreE,@object
	.size		_ZN40_INTERNAL_0c2611e0_4_k_cu_5efcc65f_209404cuda3std3__442_GLOBAL__N__0c2611e0_4_k_cu_5efcc65f_209406ignoreE,(_ZN40_INTERNAL_0c2611e0_4_k_cu_5efcc65f_209404cute7productE - _ZN40_INTERNAL_0c2611e0_4_k_cu_5efcc65f_209404cuda3std3__442_GLOBAL__N__0c2611e0_4_k_cu_5efcc65f_209406ignoreE)
_ZN40_INTERNAL_0c2611e0_4_k_cu_5efcc65f_209404cuda3std3__442_GLOBAL__N__0c2611e0_4_k_cu_5efcc65f_209406ignoreE:
	.zero		1
	.type		_ZN40_INTERNAL_0c2611e0_4_k_cu_5efcc65f_209404cute7productE,@object
	.size		_ZN40_INTERNAL_0c2611e0_4_k_cu_5efcc65f_209404cute7productE,(_ZN40_INTERNAL_0c2611e0_4_k_cu_5efcc65f_209404cuda3std3__45__cpo3endE - _ZN40_INTERNAL_0c2611e0_4_k_cu_5efcc65f_209404cute7productE)
_ZN40_INTERNAL_0c2611e0_4_k_cu_5efcc65f_209404cute7productE:
	.zero		1
	.type		_ZN40_INTERNAL_0c2611e0_4_k_cu_5efcc65f_209404cuda3std3__45__cpo3endE,@object
	.size		_ZN40_INTERNAL_0c2611e0_4_k_cu_5efcc65f_209404cuda3std3__45__cpo3endE,(_ZN40_INTERNAL_0c2611e0_4_k_cu_5efcc65f_209404cuda3std3__419piecewise_constructE - _ZN40_INTERNAL_0c2611e0_4_k_cu_5efcc65f_209404cuda3std3__45__cpo3endE)
_ZN40_INTERNAL_0c2611e0_4_k_cu_5efcc65f_209404cuda3std3__45__cpo3endE:
	.zero		1
	.type		_ZN40_INTERNAL_0c2611e0_4_k_cu_5efcc65f_209404cuda3std3__419piecewise_constructE,@object
	.size		_ZN40_INTERNAL_0c2611e0_4_k_cu_5efcc65f_209404cuda3std3__419piecewise_constructE,(_ZN40_INTERNAL_0c2611e0_4_k_cu_5efcc65f_209404cuda3std3__45__cpo4cendE - _ZN40_INTERNAL_0c2611e0_4_k_cu_5efcc65f_209404cuda3std3__419piecewise_constructE)
_ZN40_INTERNAL_0c2611e0_4_k_cu_5efcc65f_209404cuda3std3__419piecewise_constructE:
	.zero		1
	.type		_ZN40_INTERNAL_0c2611e0_4_k_cu_5efcc65f_209404cuda3std3__45__cpo4cendE,@object
	.size		_ZN40_INTERNAL_0c2611e0_4_k_cu_5efcc65f_209404cuda3std3__45__cpo4cendE,(_ZN40_INTERNAL_0c2611e0_4_k_cu_5efcc65f_209404cuda3std6ranges3__45__cpo4swapE - _ZN40_INTERNAL_0c2611e0_4_k_cu_5efcc65f_209404cuda3std3__45__cpo4cendE)
_ZN40_INTERNAL_0c2611e0_4_k_cu_5efcc65f_209404cuda3std3__45__cpo4cendE:
	.zero		1
	.type		_ZN40_INTERNAL_0c2611e0_4_k_cu_5efcc65f_209404cuda3std6ranges3__45__cpo4swapE,@object
	.size		_ZN40_INTERNAL_0c2611e0_4_k_cu_5efcc65f_209404cuda3std6ranges3__45__cpo4swapE,(.L_10 - _ZN40_INTERNAL_0c2611e0_4_k_cu_5efcc65f_209404cuda3std6ranges3__45__cpo4swapE)
_ZN40_INTERNAL_0c2611e0_4_k_cu_5efcc65f_209404cuda3std6ranges3__45__cpo4swapE:
	.zero		1
.L_10:


//--------------------- .nv.constant0._ZN7cutlass13device_kernelINS_4gemm6kernel13GemmUniversalIN4cute5tupleIJiiiiEEENS1_10collective13CollectiveMmaINS1_35MainloopSm100TmaUmmaWarpSpecializedILi3ELi2ELi4ENS5_IJNS4_1CILi1EEESB_SB_EEEEENS5_IJNSA_ILi64EEENSA_ILi128EEENSA_ILi32EEEEEENS_12float_e4m3_tENS5_IJlSB_lEEESI_SJ_NS4_8TiledMMAINS4_8MMA_AtomIJNS4_10MMA_TraitsINS4_19SM100_MMA_F8F6F4_SSEJSI_SI_fSE_SF_NS4_17integral_constantINS4_4UMMA5MajorELSQ_0EEESR_NSO_INSP_7ScaleInELSS_0EEEST_EEEEEENS4_6LayoutISC_NS5_IJNSA_ILi0EEESX_SX_EEEEENS5_IJNS4_10UnderscoreES10_S10_EEEEENS4_13SM90_TMA_LOADENS4_14ComposedLayoutINS4_7SwizzleILi1ELi4ELi3EEENS4_18smem_ptr_flag_bitsILi8EEENSW_INS5_IJNSA_ILi8EEESG_EEENS5_IJSG_SB_EEEEEEEvNS4_8identityES13_S1D_vS1E_EENS_8epilogue10collective18CollectiveEpilogueINS1G_23Sm100TmaWarpSpecializedILi2ELi2ELi32ELb0ELb0EEEJSH_NS5_IJNSW_ISE_SB_EES1L_EEESI_SJ_SI_SJ_NS1G_6fusion15FusionCallbacksIS1K_NS1N_17LinearCombinationISI_fSI_fLNS_15FloatRoundStyleE2EEESH_S1M_JEEENS4_5SM1004TMEM4LOAD26SM100_TMEM_LOAD_16dp32b32xES13_NS14_INS15_ILi2ELi4ELi3EEES18_NSW_INS5_IJS19_SE_EEENS5_IJSE_SB_EEEEEEENS4_39AutoVectorizingCopyWithAssumedAlignmentILi128EEENS4_14SM90_TMA_STOREES21_S23_S23_EEEvvEEEEvNT_6ParamsE --------------------------
	.section	.nv.constant0._ZN7cutlass13device_kernelINS_4gemm6kernel13GemmUniversalIN4cute5tupleIJiiiiEEENS1_10collective13CollectiveMmaINS1_35MainloopSm100TmaUmmaWarpSpecializedILi3ELi2ELi4ENS5_IJNS4_1CILi1EEESB_SB_EEEEENS5_IJNSA_ILi64EEENSA_ILi128EEENSA_ILi32EEEEEENS_12float_e4m3_tENS5_IJlSB_lEEESI_SJ_NS4_8TiledMMAINS4_8MMA_AtomIJNS4_10MMA_TraitsINS4_19SM100_MMA_F8F6F4_SSEJSI_SI_fSE_SF_NS4_17integral_constantINS4_4UMMA5MajorELSQ_0EEESR_NSO_INSP_7ScaleInELSS_0EEEST_EEEEEENS4_6LayoutISC_NS5_IJNSA_ILi0EEESX_SX_EEEEENS5_IJNS4_10UnderscoreES10_S10_EEEEENS4_13SM90_TMA_LOADENS4_14ComposedLayoutINS4_7SwizzleILi1ELi4ELi3EEENS4_18smem_ptr_flag_bitsILi8EEENSW_INS5_IJNSA_ILi8EEESG_EEENS5_IJSG_SB_EEEEEEEvNS4_8identityES13_S1D_vS1E_EENS_8epilogue10collective18CollectiveEpilogueINS1G_23Sm100TmaWarpSpecializedILi2ELi2ELi32ELb0ELb0EEEJSH_NS5_IJNSW_ISE_SB_EES1L_EEESI_SJ_SI_SJ_NS1G_6fusion15FusionCallbacksIS1K_NS1N_17LinearCombinationISI_fSI_fLNS_15FloatRoundStyleE2EEESH_S1M_JEEENS4_5SM1004TMEM4LOAD26SM100_TMEM_LOAD_16dp32b32xES13_NS14_INS15_ILi2ELi4ELi3EEES18_NSW_INS5_IJS19_SE_EEENS5_IJSE_SB_EEEEEEENS4_39AutoVectorizingCopyWithAssumedAlignmentILi128EEENS4_14SM90_TMA_STOREES21_S23_S23_EEEvvEEEEvNT_6ParamsE,"a",@progbits
	.sectionflags	@""
	.align	4
.nv.constant0._ZN7cutlass13device_kernelINS_4gemm6kernel13GemmUniversalIN4cute5tupleIJiiiiEEENS1_10collective13CollectiveMmaINS1_35MainloopSm100TmaUmmaWarpSpecializedILi3ELi2ELi4ENS5_IJNS4_1CILi1EEESB_SB_EEEEENS5_IJNSA_ILi64EEENSA_ILi128EEENSA_ILi32EEEEEENS_12float_e4m3_tENS5_IJlSB_lEEESI_SJ_NS4_8TiledMMAINS4_8MMA_AtomIJNS4_10MMA_TraitsINS4_19SM100_MMA_F8F6F4_SSEJSI_SI_fSE_SF_NS4_17integral_constantINS4_4UMMA5MajorELSQ_0EEESR_NSO_INSP_7ScaleInELSS_0EEEST_EEEEEENS4_6LayoutISC_NS5_IJNSA_ILi0EEESX_SX_EEEEENS5_IJNS4_10UnderscoreES10_S10_EEEEENS4_13SM90_TMA_LOADENS4_14ComposedLayoutINS4_7SwizzleILi1ELi4ELi3EEENS4_18smem_ptr_flag_bitsILi8EEENSW_INS5_IJNSA_ILi8EEESG_EEENS5_IJSG_SB_EEEEEEEvNS4_8identityES13_S1D_vS1E_EENS_8epilogue10collective18CollectiveEpilogueINS1G_23Sm100TmaWarpSpecializedILi2ELi2ELi32ELb0ELb0EEEJSH_NS5_IJNSW_ISE_SB_EES1L_EEESI_SJ_SI_SJ_NS1G_6fusion15FusionCallbacksIS1K_NS1N_17LinearCombinationISI_fSI_fLNS_15FloatRoundStyleE2EEESH_S1M_JEEENS4_5SM1004TMEM4LOAD26SM100_TMEM_LOAD_16dp32b32xES13_NS14_INS15_ILi2ELi4ELi3EEES18_NSW_INS5_IJS19_SE_EEENS5_IJSE_SB_EEEEEEENS4_39AutoVectorizingCopyWithAssumedAlignmentILi128EEENS4_14SM90_TMA_STOREES21_S23_S23_EEEvvEEEEvNT_6ParamsE:
	.zero		2944


//--------------------- SYMBOLS --------------------------

	.type		.nv.reservedSmem.offset0,@object
	.size		.nv.reservedSmem.offset0,0x4
	.type		.nv.reservedSmem.cap,@object
	.size		.nv.reservedSmem.cap,0x4
	.type		__assertfail,@function
